//
// Generated by NVIDIA NVVM Compiler
//
// Compiler Build ID: CL-36424714
// Cuda compilation tools, release 13.0, V13.0.88
// Based on NVVM 20.0.0
//

.version 9.0
.target sm_100
.address_size 64

	// .globl	_Z24bit_reverse_reorder_rowsPfS_iii
.global .align 4 .b8 __cudart_i2opi_f[24] = {65, 144, 67, 60, 153, 149, 98, 219, 192, 221, 52, 245, 209, 87, 39, 252, 41, 21, 68, 78, 110, 131, 249, 162};

.visible .entry _Z24bit_reverse_reorder_rowsPfS_iii(
	.param .u64 .ptr .align 1 _Z24bit_reverse_reorder_rowsPfS_iii_param_0,
	.param .u64 .ptr .align 1 _Z24bit_reverse_reorder_rowsPfS_iii_param_1,
	.param .u32 _Z24bit_reverse_reorder_rowsPfS_iii_param_2,
	.param .u32 _Z24bit_reverse_reorder_rowsPfS_iii_param_3,
	.param .u32 _Z24bit_reverse_reorder_rowsPfS_iii_param_4
)
{
	.reg .pred 	%p<9>;
	.reg .b32 	%r<62>;
	.reg .b32 	%f<2>;
	.reg .b64 	%rd<9>;

	ld.param.u64 	%rd1, [_Z24bit_reverse_reorder_rowsPfS_iii_param_0];
	ld.param.u64 	%rd2, [_Z24bit_reverse_reorder_rowsPfS_iii_param_1];
	ld.param.u32 	%r24, [_Z24bit_reverse_reorder_rowsPfS_iii_param_2];
	ld.param.u32 	%r26, [_Z24bit_reverse_reorder_rowsPfS_iii_param_3];
	ld.param.u32 	%r25, [_Z24bit_reverse_reorder_rowsPfS_iii_param_4];
	mov.u32 	%r1, %ctaid.x;
	mov.u32 	%r2, %tid.x;
	setp.ge.s32 	%p1, %r1, %r26;
	setp.ge.s32 	%p2, %r2, %r24;
	or.pred  	%p3, %p2, %p1;
	@%p3 bra 	$L__BB0_10;
	setp.lt.s32 	%p4, %r25, 1;
	mov.b32 	%r61, 0;
	@%p4 bra 	$L__BB0_9;
	and.b32  	%r3, %r25, 3;
	setp.lt.u32 	%p5, %r25, 4;
	mov.b32 	%r60, 0;
	mov.u32 	%r56, %r2;
	@%p5 bra 	$L__BB0_5;
	and.b32  	%r31, %r25, 2147483644;
	neg.s32 	%r51, %r31;
	mov.b32 	%r60, 0;
	mov.u32 	%r56, %r2;
$L__BB0_4:
	shl.b32 	%r32, %r56, 2;
	and.b32  	%r33, %r32, 4;
	shr.u32 	%r34, %r56, 2;
	shl.b32 	%r35, %r60, 3;
	or.b32  	%r36, %r35, %r33;
	and.b32  	%r37, %r56, 2;
	or.b32  	%r38, %r37, %r36;
	and.b32  	%r39, %r34, 1;
	or.b32  	%r40, %r38, %r39;
	shr.u32 	%r41, %r56, 3;
	shl.b32 	%r42, %r40, 1;
	and.b32  	%r43, %r41, 1;
	or.b32  	%r60, %r42, %r43;
	shr.u32 	%r56, %r56, 4;
	add.s32 	%r51, %r51, 4;
	setp.ne.s32 	%p6, %r51, 0;
	@%p6 bra 	$L__BB0_4;
$L__BB0_5:
	setp.eq.s32 	%p7, %r3, 0;
	@%p7 bra 	$L__BB0_8;
	neg.s32 	%r57, %r3;
$L__BB0_7:
	.pragma "nounroll";
	shl.b32 	%r44, %r60, 1;
	and.b32  	%r45, %r56, 1;
	or.b32  	%r60, %r44, %r45;
	shr.u32 	%r56, %r56, 1;
	add.s32 	%r57, %r57, 1;
	setp.ne.s32 	%p8, %r57, 0;
	@%p8 bra 	$L__BB0_7;
$L__BB0_8:
	shl.b32 	%r61, %r60, 1;
$L__BB0_9:
	mul.lo.s32 	%r46, %r24, %r1;
	add.s32 	%r47, %r46, %r2;
	cvta.to.global.u64 	%rd3, %rd2;
	mul.wide.u32 	%rd4, %r47, 4;
	add.s64 	%rd5, %rd3, %rd4;
	ld.global.f32 	%f1, [%rd5];
	shl.b32 	%r48, %r46, 1;
	add.s32 	%r49, %r61, %r48;
	cvta.to.global.u64 	%rd6, %rd1;
	mul.wide.s32 	%rd7, %r49, 4;
	add.s64 	%rd8, %rd6, %rd7;
	st.global.f32 	[%rd8], %f1;
	mov.b32 	%r50, 0;
	st.global.u32 	[%rd8+4], %r50;
$L__BB0_10:
	ret;

}
	// .globl	_Z18fft_butterfly_rowsPfiii
.visible .entry _Z18fft_butterfly_rowsPfiii(
	.param .u64 .ptr .align 1 _Z18fft_butterfly_rowsPfiii_param_0,
	.param .u32 _Z18fft_butterfly_rowsPfiii_param_1,
	.param .u32 _Z18fft_butterfly_rowsPfiii_param_2,
	.param .u32 _Z18fft_butterfly_rowsPfiii_param_3
)
{
	.local .align 4 .b8 	__local_depot1[28];
	.reg .b64 	%SP;
	.reg .b64 	%SPL;
	.reg .pred 	%p<20>;
	.reg .b32 	%r<91>;
	.reg .b32 	%f<61>;
	.reg .b64 	%rd<45>;
	.reg .b64 	%fd<9>;

	mov.u64 	%SPL, __local_depot1;
	ld.param.u64 	%rd16, [_Z18fft_butterfly_rowsPfiii_param_0];
	ld.param.u32 	%r31, [_Z18fft_butterfly_rowsPfiii_param_1];
	ld.param.u32 	%r33, [_Z18fft_butterfly_rowsPfiii_param_2];
	ld.param.u32 	%r32, [_Z18fft_butterfly_rowsPfiii_param_3];
	add.u64 	%rd1, %SPL, 0;
	mov.u32 	%r1, %ctaid.x;
	mov.u32 	%r2, %tid.x;
	setp.ge.s32 	%p1, %r1, %r33;
	shr.u32 	%r34, %r32, 31;
	add.s32 	%r35, %r32, %r34;
	shr.s32 	%r36, %r35, 1;
	setp.ge.s32 	%p2, %r2, %r36;
	or.pred  	%p3, %p1, %p2;
	@%p3 bra 	$L__BB1_18;
	mul.lo.s32 	%r37, %r1, %r31;
	shl.b32 	%r38, %r37, 1;
	shl.b32 	%r39, %r2, 1;
	add.s32 	%r3, %r38, %r39;
	cvt.rn.f64.u32 	%fd1, %r2;
	mul.f64 	%fd2, %fd1, 0d401921FB54442D18;
	cvt.rn.f64.s32 	%fd3, %r32;
	div.rn.f64 	%fd4, %fd2, %fd3;
	cvt.rn.f32.f64 	%f1, %fd4;
	mul.f32 	%f11, %f1, 0f3F22F983;
	cvt.rni.s32.f32 	%r90, %f11;
	cvt.rn.f32.s32 	%f12, %r90;
	fma.rn.f32 	%f13, %f12, 0fBFC90FDA, %f1;
	fma.rn.f32 	%f14, %f12, 0fB3A22168, %f13;
	fma.rn.f32 	%f60, %f12, 0fA7C234C5, %f14;
	abs.f32 	%f3, %f1;
	setp.ltu.f32 	%p4, %f3, 0f47CE4780;
	mov.u32 	%r86, %r90;
	mov.f32 	%f59, %f60;
	@%p4 bra 	$L__BB1_9;
	setp.neu.f32 	%p5, %f3, 0f7F800000;
	@%p5 bra 	$L__BB1_4;
	mov.f32 	%f17, 0f00000000;
	mul.rn.f32 	%f59, %f1, %f17;
	mov.b32 	%r86, 0;
	bra.uni 	$L__BB1_9;
$L__BB1_4:
	mov.b32 	%r5, %f1;
	shl.b32 	%r41, %r5, 8;
	or.b32  	%r6, %r41, -2147483648;
	mov.b64 	%rd41, 0;
	mov.b32 	%r83, 0;
	mov.u64 	%rd39, __cudart_i2opi_f;
	mov.u64 	%rd40, %rd1;
$L__BB1_5:
	.pragma "nounroll";
	ld.global.nc.u32 	%r42, [%rd39];
	mad.wide.u32 	%rd20, %r42, %r6, %rd41;
	shr.u64 	%rd41, %rd20, 32;
	st.local.u32 	[%rd40], %rd20;
	add.s32 	%r83, %r83, 1;
	add.s64 	%rd40, %rd40, 4;
	add.s64 	%rd39, %rd39, 4;
	setp.ne.s32 	%p6, %r83, 6;
	@%p6 bra 	$L__BB1_5;
	shr.u32 	%r43, %r5, 23;
	st.local.u32 	[%rd1+24], %rd41;
	and.b32  	%r9, %r43, 31;
	and.b32  	%r44, %r43, 224;
	add.s32 	%r45, %r44, -128;
	shr.u32 	%r46, %r45, 5;
	mul.wide.u32 	%rd21, %r46, 4;
	sub.s64 	%rd8, %rd1, %rd21;
	ld.local.u32 	%r84, [%rd8+24];
	ld.local.u32 	%r85, [%rd8+20];
	setp.eq.s32 	%p7, %r9, 0;
	@%p7 bra 	$L__BB1_8;
	shf.l.wrap.b32 	%r84, %r85, %r84, %r9;
	ld.local.u32 	%r47, [%rd8+16];
	shf.l.wrap.b32 	%r85, %r47, %r85, %r9;
$L__BB1_8:
	shr.u32 	%r48, %r84, 30;
	shf.l.wrap.b32 	%r49, %r85, %r84, 2;
	shl.b32 	%r50, %r85, 2;
	shr.u32 	%r51, %r49, 31;
	add.s32 	%r52, %r51, %r48;
	neg.s32 	%r53, %r52;
	setp.lt.s32 	%p8, %r5, 0;
	selp.b32 	%r86, %r53, %r52, %p8;
	xor.b32  	%r54, %r49, %r5;
	shr.s32 	%r55, %r49, 31;
	xor.b32  	%r56, %r55, %r49;
	xor.b32  	%r57, %r55, %r50;
	cvt.u64.u32 	%rd22, %r56;
	shl.b64 	%rd23, %rd22, 32;
	cvt.u64.u32 	%rd24, %r57;
	or.b64  	%rd25, %rd23, %rd24;
	cvt.rn.f64.s64 	%fd5, %rd25;
	mul.f64 	%fd6, %fd5, 0d3BF921FB54442D19;
	cvt.rn.f32.f64 	%f15, %fd6;
	neg.f32 	%f16, %f15;
	setp.lt.s32 	%p9, %r54, 0;
	selp.f32 	%f59, %f16, %f15, %p9;
$L__BB1_9:
	setp.ltu.f32 	%p10, %f3, 0f47CE4780;
	add.s32 	%r59, %r86, 1;
	mul.rn.f32 	%f18, %f59, %f59;
	and.b32  	%r60, %r86, 1;
	setp.eq.b32 	%p11, %r60, 1;
	selp.f32 	%f19, %f59, 0f3F800000, %p11;
	fma.rn.f32 	%f20, %f18, %f19, 0f00000000;
	fma.rn.f32 	%f21, %f18, 0f37CBAC00, 0fBAB607ED;
	selp.f32 	%f22, 0fB94D4153, %f21, %p11;
	selp.f32 	%f23, 0f3C0885E4, 0f3D2AAABB, %p11;
	fma.rn.f32 	%f24, %f22, %f18, %f23;
	selp.f32 	%f25, 0fBE2AAAA8, 0fBEFFFFFF, %p11;
	fma.rn.f32 	%f26, %f24, %f18, %f25;
	fma.rn.f32 	%f27, %f26, %f20, %f19;
	and.b32  	%r61, %r59, 2;
	setp.eq.s32 	%p12, %r61, 0;
	mov.f32 	%f28, 0f00000000;
	sub.f32 	%f29, %f28, %f27;
	selp.f32 	%f7, %f27, %f29, %p12;
	@%p10 bra 	$L__BB1_17;
	setp.neu.f32 	%p13, %f3, 0f7F800000;
	@%p13 bra 	$L__BB1_12;
	mov.f32 	%f32, 0f00000000;
	mul.rn.f32 	%f60, %f1, %f32;
	mov.b32 	%r90, 0;
	bra.uni 	$L__BB1_17;
$L__BB1_12:
	mov.b32 	%r18, %f1;
	shl.b32 	%r63, %r18, 8;
	or.b32  	%r19, %r63, -2147483648;
	mov.b64 	%rd44, 0;
	mov.b32 	%r87, 0;
	mov.u64 	%rd42, __cudart_i2opi_f;
	mov.u64 	%rd43, %rd1;
$L__BB1_13:
	.pragma "nounroll";
	ld.global.nc.u32 	%r64, [%rd42];
	mad.wide.u32 	%rd28, %r64, %r19, %rd44;
	shr.u64 	%rd44, %rd28, 32;
	st.local.u32 	[%rd43], %rd28;
	add.s32 	%r87, %r87, 1;
	add.s64 	%rd43, %rd43, 4;
	add.s64 	%rd42, %rd42, 4;
	setp.ne.s32 	%p14, %r87, 6;
	@%p14 bra 	$L__BB1_13;
	shr.u32 	%r65, %r18, 23;
	st.local.u32 	[%rd1+24], %rd44;
	and.b32  	%r22, %r65, 31;
	and.b32  	%r66, %r65, 224;
	add.s32 	%r67, %r66, -128;
	shr.u32 	%r68, %r67, 5;
	mul.wide.u32 	%rd29, %r68, 4;
	sub.s64 	%rd15, %rd1, %rd29;
	ld.local.u32 	%r88, [%rd15+24];
	ld.local.u32 	%r89, [%rd15+20];
	setp.eq.s32 	%p15, %r22, 0;
	@%p15 bra 	$L__BB1_16;
	shf.l.wrap.b32 	%r88, %r89, %r88, %r22;
	ld.local.u32 	%r69, [%rd15+16];
	shf.l.wrap.b32 	%r89, %r69, %r89, %r22;
$L__BB1_16:
	shr.u32 	%r70, %r88, 30;
	shf.l.wrap.b32 	%r71, %r89, %r88, 2;
	shl.b32 	%r72, %r89, 2;
	shr.u32 	%r73, %r71, 31;
	add.s32 	%r74, %r73, %r70;
	neg.s32 	%r75, %r74;
	setp.lt.s32 	%p16, %r18, 0;
	selp.b32 	%r90, %r75, %r74, %p16;
	xor.b32  	%r76, %r71, %r18;
	shr.s32 	%r77, %r71, 31;
	xor.b32  	%r78, %r77, %r71;
	xor.b32  	%r79, %r77, %r72;
	cvt.u64.u32 	%rd30, %r78;
	shl.b64 	%rd31, %rd30, 32;
	cvt.u64.u32 	%rd32, %r79;
	or.b64  	%rd33, %rd31, %rd32;
	cvt.rn.f64.s64 	%fd7, %rd33;
	mul.f64 	%fd8, %fd7, 0d3BF921FB54442D19;
	cvt.rn.f32.f64 	%f30, %fd8;
	neg.f32 	%f31, %f30;
	setp.lt.s32 	%p17, %r76, 0;
	selp.f32 	%f60, %f31, %f30, %p17;
$L__BB1_17:
	mul.rn.f32 	%f33, %f60, %f60;
	and.b32  	%r81, %r90, 1;
	setp.eq.b32 	%p18, %r81, 1;
	selp.f32 	%f34, 0f3F800000, %f60, %p18;
	fma.rn.f32 	%f35, %f33, %f34, 0f00000000;
	fma.rn.f32 	%f36, %f33, 0f37CBAC00, 0fBAB607ED;
	selp.f32 	%f37, %f36, 0fB94D4153, %p18;
	selp.f32 	%f38, 0f3D2AAABB, 0f3C0885E4, %p18;
	fma.rn.f32 	%f39, %f37, %f33, %f38;
	selp.f32 	%f40, 0fBEFFFFFF, 0fBE2AAAA8, %p18;
	fma.rn.f32 	%f41, %f39, %f33, %f40;
	fma.rn.f32 	%f42, %f41, %f35, %f34;
	and.b32  	%r82, %r90, 2;
	setp.eq.s32 	%p19, %r82, 0;
	mov.f32 	%f43, 0f00000000;
	sub.f32 	%f44, %f43, %f42;
	selp.f32 	%f45, %f42, %f44, %p19;
	cvta.to.global.u64 	%rd34, %rd16;
	mul.wide.s32 	%rd35, %r3, 4;
	add.s64 	%rd36, %rd34, %rd35;
	ld.global.f32 	%f46, [%rd36];
	ld.global.f32 	%f47, [%rd36+4];
	mul.wide.s32 	%rd37, %r32, 4;
	add.s64 	%rd38, %rd36, %rd37;
	ld.global.f32 	%f48, [%rd38];
	ld.global.f32 	%f49, [%rd38+4];
	mul.f32 	%f50, %f49, %f45;
	fma.rn.f32 	%f51, %f7, %f48, %f50;
	mul.f32 	%f52, %f7, %f49;
	mul.f32 	%f53, %f48, %f45;
	sub.f32 	%f54, %f52, %f53;
	add.f32 	%f55, %f46, %f51;
	st.global.f32 	[%rd36], %f55;
	add.f32 	%f56, %f47, %f54;
	st.global.f32 	[%rd36+4], %f56;
	sub.f32 	%f57, %f46, %f51;
	st.global.f32 	[%rd38], %f57;
	sub.f32 	%f58, %f47, %f54;
	st.global.f32 	[%rd38+4], %f58;
$L__BB1_18:
	ret;

}
	// .globl	_Z21fft_butterfly_columnsPfiii
.visible .entry _Z21fft_butterfly_columnsPfiii(
	.param .u64 .ptr .align 1 _Z21fft_butterfly_columnsPfiii_param_0,
	.param .u32 _Z21fft_butterfly_columnsPfiii_param_1,
	.param .u32 _Z21fft_butterfly_columnsPfiii_param_2,
	.param .u32 _Z21fft_butterfly_columnsPfiii_param_3
)
{
	.local .align 4 .b8 	__local_depot2[28];
	.reg .b64 	%SP;
	.reg .b64 	%SPL;
	.reg .pred 	%p<20>;
	.reg .b32 	%r<93>;
	.reg .b32 	%f<61>;
	.reg .b64 	%rd<45>;
	.reg .b64 	%fd<9>;

	mov.u64 	%SPL, __local_depot2;
	ld.param.u64 	%rd16, [_Z21fft_butterfly_columnsPfiii_param_0];
	ld.param.u32 	%r32, [_Z21fft_butterfly_columnsPfiii_param_1];
	ld.param.u32 	%r33, [_Z21fft_butterfly_columnsPfiii_param_3];
	add.u64 	%rd1, %SPL, 0;
	mov.u32 	%r1, %ctaid.x;
	mov.u32 	%r2, %tid.x;
	setp.ge.s32 	%p1, %r1, %r32;
	shr.u32 	%r34, %r33, 31;
	add.s32 	%r35, %r33, %r34;
	shr.s32 	%r36, %r35, 1;
	setp.ge.s32 	%p2, %r2, %r36;
	or.pred  	%p3, %p1, %p2;
	@%p3 bra 	$L__BB2_18;
	shl.b32 	%r37, %r1, 1;
	mul.lo.s32 	%r38, %r2, %r32;
	shl.b32 	%r39, %r38, 1;
	add.s32 	%r3, %r39, %r37;
	mad.lo.s32 	%r40, %r33, %r32, %r1;
	shl.b32 	%r41, %r40, 1;
	add.s32 	%r4, %r41, %r39;
	cvt.rn.f64.u32 	%fd1, %r2;
	mul.f64 	%fd2, %fd1, 0d401921FB54442D18;
	cvt.rn.f64.s32 	%fd3, %r33;
	div.rn.f64 	%fd4, %fd2, %fd3;
	cvt.rn.f32.f64 	%f1, %fd4;
	mul.f32 	%f11, %f1, 0f3F22F983;
	cvt.rni.s32.f32 	%r92, %f11;
	cvt.rn.f32.s32 	%f12, %r92;
	fma.rn.f32 	%f13, %f12, 0fBFC90FDA, %f1;
	fma.rn.f32 	%f14, %f12, 0fB3A22168, %f13;
	fma.rn.f32 	%f60, %f12, 0fA7C234C5, %f14;
	abs.f32 	%f3, %f1;
	setp.ltu.f32 	%p4, %f3, 0f47CE4780;
	mov.u32 	%r88, %r92;
	mov.f32 	%f59, %f60;
	@%p4 bra 	$L__BB2_9;
	setp.neu.f32 	%p5, %f3, 0f7F800000;
	@%p5 bra 	$L__BB2_4;
	mov.f32 	%f17, 0f00000000;
	mul.rn.f32 	%f59, %f1, %f17;
	mov.b32 	%r88, 0;
	bra.uni 	$L__BB2_9;
$L__BB2_4:
	mov.b32 	%r6, %f1;
	shl.b32 	%r43, %r6, 8;
	or.b32  	%r7, %r43, -2147483648;
	mov.b64 	%rd41, 0;
	mov.b32 	%r85, 0;
	mov.u64 	%rd39, __cudart_i2opi_f;
	mov.u64 	%rd40, %rd1;
$L__BB2_5:
	.pragma "nounroll";
	ld.global.nc.u32 	%r44, [%rd39];
	mad.wide.u32 	%rd20, %r44, %r7, %rd41;
	shr.u64 	%rd41, %rd20, 32;
	st.local.u32 	[%rd40], %rd20;
	add.s32 	%r85, %r85, 1;
	add.s64 	%rd40, %rd40, 4;
	add.s64 	%rd39, %rd39, 4;
	setp.ne.s32 	%p6, %r85, 6;
	@%p6 bra 	$L__BB2_5;
	shr.u32 	%r45, %r6, 23;
	st.local.u32 	[%rd1+24], %rd41;
	and.b32  	%r10, %r45, 31;
	and.b32  	%r46, %r45, 224;
	add.s32 	%r47, %r46, -128;
	shr.u32 	%r48, %r47, 5;
	mul.wide.u32 	%rd21, %r48, 4;
	sub.s64 	%rd8, %rd1, %rd21;
	ld.local.u32 	%r86, [%rd8+24];
	ld.local.u32 	%r87, [%rd8+20];
	setp.eq.s32 	%p7, %r10, 0;
	@%p7 bra 	$L__BB2_8;
	shf.l.wrap.b32 	%r86, %r87, %r86, %r10;
	ld.local.u32 	%r49, [%rd8+16];
	shf.l.wrap.b32 	%r87, %r49, %r87, %r10;
$L__BB2_8:
	shr.u32 	%r50, %r86, 30;
	shf.l.wrap.b32 	%r51, %r87, %r86, 2;
	shl.b32 	%r52, %r87, 2;
	shr.u32 	%r53, %r51, 31;
	add.s32 	%r54, %r53, %r50;
	neg.s32 	%r55, %r54;
	setp.lt.s32 	%p8, %r6, 0;
	selp.b32 	%r88, %r55, %r54, %p8;
	xor.b32  	%r56, %r51, %r6;
	shr.s32 	%r57, %r51, 31;
	xor.b32  	%r58, %r57, %r51;
	xor.b32  	%r59, %r57, %r52;
	cvt.u64.u32 	%rd22, %r58;
	shl.b64 	%rd23, %rd22, 32;
	cvt.u64.u32 	%rd24, %r59;
	or.b64  	%rd25, %rd23, %rd24;
	cvt.rn.f64.s64 	%fd5, %rd25;
	mul.f64 	%fd6, %fd5, 0d3BF921FB54442D19;
	cvt.rn.f32.f64 	%f15, %fd6;
	neg.f32 	%f16, %f15;
	setp.lt.s32 	%p9, %r56, 0;
	selp.f32 	%f59, %f16, %f15, %p9;
$L__BB2_9:
	setp.ltu.f32 	%p10, %f3, 0f47CE4780;
	add.s32 	%r61, %r88, 1;
	mul.rn.f32 	%f18, %f59, %f59;
	and.b32  	%r62, %r88, 1;
	setp.eq.b32 	%p11, %r62, 1;
	selp.f32 	%f19, %f59, 0f3F800000, %p11;
	fma.rn.f32 	%f20, %f18, %f19, 0f00000000;
	fma.rn.f32 	%f21, %f18, 0f37CBAC00, 0fBAB607ED;
	selp.f32 	%f22, 0fB94D4153, %f21, %p11;
	selp.f32 	%f23, 0f3C0885E4, 0f3D2AAABB, %p11;
	fma.rn.f32 	%f24, %f22, %f18, %f23;
	selp.f32 	%f25, 0fBE2AAAA8, 0fBEFFFFFF, %p11;
	fma.rn.f32 	%f26, %f24, %f18, %f25;
	fma.rn.f32 	%f27, %f26, %f20, %f19;
	and.b32  	%r63, %r61, 2;
	setp.eq.s32 	%p12, %r63, 0;
	mov.f32 	%f28, 0f00000000;
	sub.f32 	%f29, %f28, %f27;
	selp.f32 	%f7, %f27, %f29, %p12;
	@%p10 bra 	$L__BB2_17;
	setp.neu.f32 	%p13, %f3, 0f7F800000;
	@%p13 bra 	$L__BB2_12;
	mov.f32 	%f32, 0f00000000;
	mul.rn.f32 	%f60, %f1, %f32;
	mov.b32 	%r92, 0;
	bra.uni 	$L__BB2_17;
$L__BB2_12:
	mov.b32 	%r19, %f1;
	shl.b32 	%r65, %r19, 8;
	or.b32  	%r20, %r65, -2147483648;
	mov.b64 	%rd44, 0;
	mov.b32 	%r89, 0;
	mov.u64 	%rd42, __cudart_i2opi_f;
	mov.u64 	%rd43, %rd1;
$L__BB2_13:
	.pragma "nounroll";
	ld.global.nc.u32 	%r66, [%rd42];
	mad.wide.u32 	%rd28, %r66, %r20, %rd44;
	shr.u64 	%rd44, %rd28, 32;
	st.local.u32 	[%rd43], %rd28;
	add.s32 	%r89, %r89, 1;
	add.s64 	%rd43, %rd43, 4;
	add.s64 	%rd42, %rd42, 4;
	setp.ne.s32 	%p14, %r89, 6;
	@%p14 bra 	$L__BB2_13;
	shr.u32 	%r67, %r19, 23;
	st.local.u32 	[%rd1+24], %rd44;
	and.b32  	%r23, %r67, 31;
	and.b32  	%r68, %r67, 224;
	add.s32 	%r69, %r68, -128;
	shr.u32 	%r70, %r69, 5;
	mul.wide.u32 	%rd29, %r70, 4;
	sub.s64 	%rd15, %rd1, %rd29;
	ld.local.u32 	%r90, [%rd15+24];
	ld.local.u32 	%r91, [%rd15+20];
	setp.eq.s32 	%p15, %r23, 0;
	@%p15 bra 	$L__BB2_16;
	shf.l.wrap.b32 	%r90, %r91, %r90, %r23;
	ld.local.u32 	%r71, [%rd15+16];
	shf.l.wrap.b32 	%r91, %r71, %r91, %r23;
$L__BB2_16:
	shr.u32 	%r72, %r90, 30;
	shf.l.wrap.b32 	%r73, %r91, %r90, 2;
	shl.b32 	%r74, %r91, 2;
	shr.u32 	%r75, %r73, 31;
	add.s32 	%r76, %r75, %r72;
	neg.s32 	%r77, %r76;
	setp.lt.s32 	%p16, %r19, 0;
	selp.b32 	%r92, %r77, %r76, %p16;
	xor.b32  	%r78, %r73, %r19;
	shr.s32 	%r79, %r73, 31;
	xor.b32  	%r80, %r79, %r73;
	xor.b32  	%r81, %r79, %r74;
	cvt.u64.u32 	%rd30, %r80;
	shl.b64 	%rd31, %rd30, 32;
	cvt.u64.u32 	%rd32, %r81;
	or.b64  	%rd33, %rd31, %rd32;
	cvt.rn.f64.s64 	%fd7, %rd33;
	mul.f64 	%fd8, %fd7, 0d3BF921FB54442D19;
	cvt.rn.f32.f64 	%f30, %fd8;
	neg.f32 	%f31, %f30;
	setp.lt.s32 	%p17, %r78, 0;
	selp.f32 	%f60, %f31, %f30, %p17;
$L__BB2_17:
	cvta.to.global.u64 	%rd34, %rd16;
	mul.rn.f32 	%f33, %f60, %f60;
	and.b32  	%r83, %r92, 1;
	setp.eq.b32 	%p18, %r83, 1;
	selp.f32 	%f34, 0f3F800000, %f60, %p18;
	fma.rn.f32 	%f35, %f33, %f34, 0f00000000;
	fma.rn.f32 	%f36, %f33, 0f37CBAC00, 0fBAB607ED;
	selp.f32 	%f37, %f36, 0fB94D4153, %p18;
	selp.f32 	%f38, 0f3D2AAABB, 0f3C0885E4, %p18;
	fma.rn.f32 	%f39, %f37, %f33, %f38;
	selp.f32 	%f40, 0fBEFFFFFF, 0fBE2AAAA8, %p18;
	fma.rn.f32 	%f41, %f39, %f33, %f40;
	fma.rn.f32 	%f42, %f41, %f35, %f34;
	and.b32  	%r84, %r92, 2;
	setp.eq.s32 	%p19, %r84, 0;
	mov.f32 	%f43, 0f00000000;
	sub.f32 	%f44, %f43, %f42;
	selp.f32 	%f45, %f42, %f44, %p19;
	mul.wide.u32 	%rd35, %r3, 4;
	add.s64 	%rd36, %rd34, %rd35;
	ld.global.f32 	%f46, [%rd36];
	ld.global.f32 	%f47, [%rd36+4];
	mul.wide.s32 	%rd37, %r4, 4;
	add.s64 	%rd38, %rd34, %rd37;
	ld.global.f32 	%f48, [%rd38];
	ld.global.f32 	%f49, [%rd38+4];
	mul.f32 	%f50, %f49, %f45;
	fma.rn.f32 	%f51, %f7, %f48, %f50;
	mul.f32 	%f52, %f7, %f49;
	mul.f32 	%f53, %f48, %f45;
	sub.f32 	%f54, %f52, %f53;
	add.f32 	%f55, %f46, %f51;
	st.global.f32 	[%rd36], %f55;
	add.f32 	%f56, %f47, %f54;
	st.global.f32 	[%rd36+4], %f56;
	sub.f32 	%f57, %f46, %f51;
	st.global.f32 	[%rd38], %f57;
	sub.f32 	%f58, %f47, %f54;
	st.global.f32 	[%rd38+4], %f58;
$L__BB2_18:
	ret;

}


// ===== COMPILED SASS (sm_100) =====

	.target	sm_100

	.elftype	@"ET_EXEC"


//--------------------- .note.nv.tkinfo           --------------------------
	.section	.note.nv.tkinfo,"",@"SHT_NOTE"
	.sectionflags	@"SHF_NOTE_NV_TKINFO"
	.tkinfo
        /*0018*/ 	.word	0x00000002
        /*0030*/ 	.string	""
        /*0030*/ 	.string	"ptxas"
        /*0030*/ 	.string	"Cuda compilation tools, release 13.0, V13.0.88"
        /*0030*/ 	.string	"Build cuda_13.0.r13.0/compiler.36424714_0"
        /*0030*/ 	.string	"-arch sm_100 -m 64 "



//--------------------- .note.nv.cuinfo           --------------------------
	.section	.note.nv.cuinfo,"",@"SHT_NOTE"
	.sectionflags	@"SHF_NOTE_NV_CUINFO"
        /*0018*/ 	.short	0x0002
        /*001a*/ 	.short	0x0064
        /*001c*/ 	.short	0x0082
	.zero		2


//--------------------- .nv.info                  --------------------------
	.section	.nv.info,"",@"SHT_CUDA_INFO"
	.align	4


	//----- nvinfo : EIATTR_REGCOUNT
	.align		4
        /*0000*/ 	.byte	0x04, 0x2f
        /*0002*/ 	.short	(.L_2 - .L_1)
	.align		4
.L_1:
        /*0004*/ 	.word	index@(_Z24bit_reverse_reorder_rowsPfS_iii)
        /*0008*/ 	.word	0x0000000d


	//----- nvinfo : EIATTR_FRAME_SIZE
	.align		4
.L_2:
        /*000c*/ 	.byte	0x04, 0x11
        /*000e*/ 	.short	(.L_4 - .L_3)
	.align		4
.L_3:
        /*0010*/ 	.word	index@(_Z24bit_reverse_reorder_rowsPfS_iii)
        /*0014*/ 	.word	0x00000000


	//----- nvinfo : EIATTR_REGCOUNT
	.align		4
.L_4:
        /*0018*/ 	.byte	0x04, 0x2f
        /*001a*/ 	.short	(.L_6 - .L_5)
	.align		4
.L_5:
        /*001c*/ 	.word	index@(_Z18fft_butterfly_rowsPfiii)
        /*0020*/ 	.word	0x00000019


	//----- nvinfo : EIATTR_FRAME_SIZE
	.align		4
.L_6:
        /*0024*/ 	.byte	0x04, 0x11
        /*0026*/ 	.short	(.L_8 - .L_7)
	.align		4
.L_7:
        /*0028*/ 	.word	index@($__internal_1_$__cuda_sm20_div_rn_f64_full)
        /*002c*/ 	.word	0x00000020


	//----- nvinfo : EIATTR_FRAME_SIZE
	.align		4
.L_8:
        /*0030*/ 	.byte	0x04, 0x11
        /*0032*/ 	.short	(.L_10 - .L_9)
	.align		4
.L_9:
        /*0034*/ 	.word	index@(_Z18fft_butterfly_rowsPfiii)
        /*0038*/ 	.word	0x00000020


	//----- nvinfo : EIATTR_REGCOUNT
	.align		4
.L_10:
        /*003c*/ 	.byte	0x04, 0x2f
        /*003e*/ 	.short	(.L_12 - .L_11)
	.align		4
.L_11:
        /*0040*/ 	.word	index@(_Z21fft_butterfly_columnsPfiii)
        /*0044*/ 	.word	0x0000001a


	//----- nvinfo : EIATTR_FRAME_SIZE
	.align		4
.L_12:
        /*0048*/ 	.byte	0x04, 0x11
        /*004a*/ 	.short	(.L_14 - .L_13)
	.align		4
.L_13:
        /*004c*/ 	.word	index@($__internal_0_$__cuda_sm20_div_rn_f64_full)
        /*0050*/ 	.word	0x00000020


	//----- nvinfo : EIATTR_FRAME_SIZE
	.align		4
.L_14:
        /*0054*/ 	.byte	0x04, 0x11
        /*0056*/ 	.short	(.L_16 - .L_15)
	.align		4
.L_15:
        /*0058*/ 	.word	index@(_Z21fft_butterfly_columnsPfiii)
        /*005c*/ 	.word	0x00000020


	//----- nvinfo : EIATTR_MIN_STACK_SIZE
	.align		4
.L_16:
        /*0060*/ 	.byte	0x04, 0x12
        /*0062*/ 	.short	(.L_18 - .L_17)
	.align		4
.L_17:
        /*0064*/ 	.word	index@(_Z21fft_butterfly_columnsPfiii)
        /*0068*/ 	.word	0x00000020


	//----- nvinfo : EIATTR_MIN_STACK_SIZE
	.align		4
.L_18:
        /*006c*/ 	.byte	0x04, 0x12
        /*006e*/ 	.short	(.L_20 - .L_19)
	.align		4
.L_19:
        /*0070*/ 	.word	index@(_Z18fft_butterfly_rowsPfiii)
        /*0074*/ 	.word	0x00000020


	//----- nvinfo : EIATTR_MIN_STACK_SIZE
	.align		4
.L_20:
        /*0078*/ 	.byte	0x04, 0x12
        /*007a*/ 	.short	(.L_22 - .L_21)
	.align		4
.L_21:
        /*007c*/ 	.word	index@(_Z24bit_reverse_reorder_rowsPfS_iii)
        /*0080*/ 	.word	0x00000000
.L_22:


//--------------------- .nv.compat                --------------------------
	.section	.nv.compat,"",@"SHT_CUDA_COMPAT_INFO"
	.align	4
        /*0000*/ 	.byte	0x02, 0x09, 0x00, 0x00, 0x02, 0x02, 0x01, 0x00, 0x02, 0x05, 0x05, 0x00, 0x03, 0x07, 0x01, 0x01
        /*0010*/ 	.byte	0x02, 0x03, 0x00, 0x00, 0x02, 0x06, 0x01, 0x00, 0x04, 0x0b, 0x08, 0x00, 0x01, 0x00, 0x00, 0x00
        /*0020*/ 	.byte	0x00, 0x00, 0x00, 0x00


//--------------------- .nv.info._Z21fft_butterfly_columnsPfiii --------------------------
	.section	.nv.info._Z21fft_butterfly_columnsPfiii,"",@"SHT_CUDA_INFO"
	.sectionflags	@""
	.align	4


	//----- nvinfo : EIATTR_CUDA_API_VERSION
	.align		4
        /*0000*/ 	.byte	0x04, 0x37
        /*0002*/ 	.short	(.L_24 - .L_23)
.L_23:
        /*0004*/ 	.word	0x00000082


	//----- nvinfo : EIATTR_KPARAM_INFO
	.align		4
.L_24:
        /*0008*/ 	.byte	0x04, 0x17
        /*000a*/ 	.short	(.L_26 - .L_25)
.L_25:
        /*000c*/ 	.word	0x00000000
        /*0010*/ 	.short	0x0003
        /*0012*/ 	.short	0x0010
        /*0014*/ 	.byte	0x00, 0xf0, 0x11, 0x00


	//----- nvinfo : EIATTR_KPARAM_INFO
	.align		4
.L_26:
        /*0018*/ 	.byte	0x04, 0x17
        /*001a*/ 	.short	(.L_28 - .L_27)
.L_27:
        /*001c*/ 	.word	0x00000000
        /*0020*/ 	.short	0x0002
        /*0022*/ 	.short	0x000c
        /*0024*/ 	.byte	0x00, 0xf0, 0x11, 0x00


	//----- nvinfo : EIATTR_KPARAM_INFO
	.align		4
.L_28:
        /*0028*/ 	.byte	0x04, 0x17
        /*002a*/ 	.short	(.L_30 - .L_29)
.L_29:
        /*002c*/ 	.word	0x00000000
        /*0030*/ 	.short	0x0001
        /*0032*/ 	.short	0x0008
        /*0034*/ 	.byte	0x00, 0xf0, 0x11, 0x00


	//----- nvinfo : EIATTR_KPARAM_INFO
	.align		4
.L_30:
        /*0038*/ 	.byte	0x04, 0x17
        /*003a*/ 	.short	(.L_32 - .L_31)
.L_31:
        /*003c*/ 	.word	0x00000000
        /*0040*/ 	.short	0x0000
        /*0042*/ 	.short	0x0000
        /*0044*/ 	.byte	0x00, 0xf5, 0x21, 0x00


	//----- nvinfo : EIATTR_SPARSE_MMA_MASK
	.align		4
.L_32:
        /*0048*/ 	.byte	0x03, 0x50
        /*004a*/ 	.short	0x0000


	//----- nvinfo : EIATTR_MAXREG_COUNT
	.align		4
        /*004c*/ 	.byte	0x03, 0x1b
        /*004e*/ 	.short	0x00ff


	//----- nvinfo : EIATTR_MERCURY_ISA_VERSION
	.align		4
        /*0050*/ 	.byte	0x03, 0x5f
        /*0052*/ 	.short	0x0101


	//----- nvinfo : EIATTR_VRC_CTA_INIT_COUNT
	.align		4
        /*0054*/ 	.byte	0x02, 0x4a
	.zero		1
	.zero		1


	//----- nvinfo : EIATTR_EXIT_INSTR_OFFSETS
	.align		4
        /*0058*/ 	.byte	0x04, 0x1c
        /*005a*/ 	.short	(.L_34 - .L_33)


	//   ....[0]....
.L_33:
        /*005c*/ 	.word	0x000000a0


	//   ....[1]....
        /*0060*/ 	.word	0x00000de0


	//----- nvinfo : EIATTR_CRS_STACK_SIZE
	.align		4
.L_34:
        /*0064*/ 	.byte	0x04, 0x1e
        /*0066*/ 	.short	(.L_36 - .L_35)
.L_35:
        /*0068*/ 	.word	0x00000000


	//----- nvinfo : EIATTR_CBANK_PARAM_SIZE
	.align		4
.L_36:
        /*006c*/ 	.byte	0x03, 0x19
        /*006e*/ 	.short	0x0014


	//----- nvinfo : EIATTR_PARAM_CBANK
	.align		4
        /*0070*/ 	.byte	0x04, 0x0a
        /*0072*/ 	.short	(.L_38 - .L_37)
	.align		4
.L_37:
        /*0074*/ 	.word	index@(.nv.constant0._Z21fft_butterfly_columnsPfiii)
        /*0078*/ 	.short	0x0380
        /*007a*/ 	.short	0x0014


	//----- nvinfo : EIATTR_SW_WAR
	.align		4
.L_38:
        /*007c*/ 	.byte	0x04, 0x36
        /*007e*/ 	.short	(.L_40 - .L_39)
.L_39:
        /*0080*/ 	.word	0x00000008
.L_40:


//--------------------- .nv.info._Z18fft_butterfly_rowsPfiii --------------------------
	.section	.nv.info._Z18fft_butterfly_rowsPfiii,"",@"SHT_CUDA_INFO"
	.sectionflags	@""
	.align	4


	//----- nvinfo : EIATTR_CUDA_API_VERSION
	.align		4
        /*0000*/ 	.byte	0x04, 0x37
        /*0002*/ 	.short	(.L_42 - .L_41)
.L_41:
        /*0004*/ 	.word	0x00000082


	//----- nvinfo : EIATTR_KPARAM_INFO
	.align		4
.L_42:
        /*0008*/ 	.byte	0x04, 0x17
        /*000a*/ 	.short	(.L_44 - .L_43)
.L_43:
        /*000c*/ 	.word	0x00000000
        /*0010*/ 	.short	0x0003
        /*0012*/ 	.short	0x0010
        /*0014*/ 	.byte	0x00, 0xf0, 0x11, 0x00


	//----- nvinfo : EIATTR_KPARAM_INFO
	.align		4
.L_44:
        /*0018*/ 	.byte	0x04, 0x17
        /*001a*/ 	.short	(.L_46 - .L_45)
.L_45:
        /*001c*/ 	.word	0x00000000
        /*0020*/ 	.short	0x0002
        /*0022*/ 	.short	0x000c
        /*0024*/ 	.byte	0x00, 0xf0, 0x11, 0x00


	//----- nvinfo : EIATTR_KPARAM_INFO
	.align		4
.L_46:
        /*0028*/ 	.byte	0x04, 0x17
        /*002a*/ 	.short	(.L_48 - .L_47)
.L_47:
        /*002c*/ 	.word	0x00000000
        /*0030*/ 	.short	0x0001
        /*0032*/ 	.short	0x0008
        /*0034*/ 	.byte	0x00, 0xf0, 0x11, 0x00


	//----- nvinfo : EIATTR_KPARAM_INFO
	.align		4
.L_48:
        /*0038*/ 	.byte	0x04, 0x17
        /*003a*/ 	.short	(.L_50 - .L_49)
.L_49:
        /*003c*/ 	.word	0x00000000
        /*0040*/ 	.short	0x0000
        /*0042*/ 	.short	0x0000
        /*0044*/ 	.byte	0x00, 0xf5, 0x21, 0x00


	//----- nvinfo : EIATTR_SPARSE_MMA_MASK
	.align		4
.L_50:
        /*0048*/ 	.byte	0x03, 0x50
        /*004a*/ 	.short	0x0000


	//----- nvinfo : EIATTR_MAXREG_COUNT
	.align		4
        /*004c*/ 	.byte	0x03, 0x1b
        /*004e*/ 	.short	0x00ff


	//----- nvinfo : EIATTR_MERCURY_ISA_VERSION
	.align		4
        /*0050*/ 	.byte	0x03, 0x5f
        /*0052*/ 	.short	0x0101


	//----- nvinfo : EIATTR_VRC_CTA_INIT_COUNT
	.align		4
        /*0054*/ 	.byte	0x02, 0x4a
	.zero		1
	.zero		1


	//----- nvinfo : EIATTR_EXIT_INSTR_OFFSETS
	.align		4
        /*0058*/ 	.byte	0x04, 0x1c
        /*005a*/ 	.short	(.L_52 - .L_51)


	//   ....[0]....
.L_51:
        /*005c*/ 	.word	0x000000a0


	//   ....[1]....
        /*0060*/ 	.word	0x00000dd0


	//----- nvinfo : EIATTR_CRS_STACK_SIZE
	.align		4
.L_52:
        /*0064*/ 	.byte	0x04, 0x1e
        /*0066*/ 	.short	(.L_54 - .L_53)
.L_53:
        /*0068*/ 	.word	0x00000000


	//----- nvinfo : EIATTR_CBANK_PARAM_SIZE
	.align		4
.L_54:
        /*006c*/ 	.byte	0x03, 0x19
        /*006e*/ 	.short	0x0014


	//----- nvinfo : EIATTR_PARAM_CBANK
	.align		4
        /*0070*/ 	.byte	0x04, 0x0a
        /*0072*/ 	.short	(.L_56 - .L_55)
	.align		4
.L_55:
        /*0074*/ 	.word	index@(.nv.constant0._Z18fft_butterfly_rowsPfiii)
        /*0078*/ 	.short	0x0380
        /*007a*/ 	.short	0x0014


	//----- nvinfo : EIATTR_SW_WAR
	.align		4
.L_56:
        /*007c*/ 	.byte	0x04, 0x36
        /*007e*/ 	.short	(.L_58 - .L_57)
.L_57:
        /*0080*/ 	.word	0x00000008
.L_58:


//--------------------- .nv.info._Z24bit_reverse_reorder_rowsPfS_iii --------------------------
	.section	.nv.info._Z24bit_reverse_reorder_rowsPfS_iii,"",@"SHT_CUDA_INFO"
	.sectionflags	@""
	.align	4


	//----- nvinfo : EIATTR_CUDA_API_VERSION
	.align		4
        /*0000*/ 	.byte	0x04, 0x37
        /*0002*/ 	.short	(.L_60 - .L_59)
.L_59:
        /*0004*/ 	.word	0x00000082


	//----- nvinfo : EIATTR_KPARAM_INFO
	.align		4
.L_60:
        /*0008*/ 	.byte	0x04, 0x17
        /*000a*/ 	.short	(.L_62 - .L_61)
.L_61:
        /*000c*/ 	.word	0x00000000
        /*0010*/ 	.short	0x0004
        /*0012*/ 	.short	0x0018
        /*0014*/ 	.byte	0x00, 0xf0, 0x11, 0x00


	//----- nvinfo : EIATTR_KPARAM_INFO
	.align		4
.L_62:
        /*0018*/ 	.byte	0x04, 0x17
        /*001a*/ 	.short	(.L_64 - .L_63)
.L_63:
        /*001c*/ 	.word	0x00000000
        /*0020*/ 	.short	0x0003
        /*0022*/ 	.short	0x0014
        /*0024*/ 	.byte	0x00, 0xf0, 0x11, 0x00


	//----- nvinfo : EIATTR_KPARAM_INFO
	.align		4
.L_64:
        /*0028*/ 	.byte	0x04, 0x17
        /*002a*/ 	.short	(.L_66 - .L_65)
.L_65:
        /*002c*/ 	.word	0x00000000
        /*0030*/ 	.short	0x0002
        /*0032*/ 	.short	0x0010
        /*0034*/ 	.byte	0x00, 0xf0, 0x11, 0x00


	//----- nvinfo : EIATTR_KPARAM_INFO
	.align		4
.L_66:
        /*0038*/ 	.byte	0x04, 0x17
        /*003a*/ 	.short	(.L_68 - .L_67)
.L_67:
        /*003c*/ 	.word	0x00000000
        /*0040*/ 	.short	0x0001
        /*0042*/ 	.short	0x0008
        /*0044*/ 	.byte	0x00, 0xf5, 0x21, 0x00


	//----- nvinfo : EIATTR_KPARAM_INFO
	.align		4
.L_68:
        /*0048*/ 	.byte	0x04, 0x17
        /*004a*/ 	.short	(.L_70 - .L_69)
.L_69:
        /*004c*/ 	.word	0x00000000
        /*0050*/ 	.short	0x0000
        /*0052*/ 	.short	0x0000
        /*0054*/ 	.byte	0x00, 0xf5, 0x21, 0x00


	//----- nvinfo : EIATTR_SPARSE_MMA_MASK
	.align		4
.L_70:
        /*0058*/ 	.byte	0x03, 0x50
        /*005a*/ 	.short	0x0000


	//----- nvinfo : EIATTR_MAXREG_COUNT
	.align		4
        /*005c*/ 	.byte	0x03, 0x1b
        /*005e*/ 	.short	0x00ff


	//----- nvinfo : EIATTR_MERCURY_ISA_VERSION
	.align		4
        /*0060*/ 	.byte	0x03, 0x5f
        /*0062*/ 	.short	0x0101


	//----- nvinfo : EIATTR_VRC_CTA_INIT_COUNT
	.align		4
        /*0064*/ 	.byte	0x02, 0x4a
	.zero		1
	.zero		1


	//----- nvinfo : EIATTR_EXIT_INSTR_OFFSETS
	.align		4
        /*0068*/ 	.byte	0x04, 0x1c
        /*006a*/ 	.short	(.L_72 - .L_71)


	//   ....[0]....
.L_71:
        /*006c*/ 	.word	0x00000060


	//   ....[1]....
        /*0070*/ 	.word	0x000008a0


	//----- nvinfo : EIATTR_CBANK_PARAM_SIZE
	.align		4
.L_72:
        /*0074*/ 	.byte	0x03, 0x19
        /*0076*/ 	.short	0x001c


	//----- nvinfo : EIATTR_PARAM_CBANK
	.align		4
        /*0078*/ 	.byte	0x04, 0x0a
        /*007a*/ 	.short	(.L_74 - .L_73)
	.align		4
.L_73:
        /*007c*/ 	.word	index@(.nv.constant0._Z24bit_reverse_reorder_rowsPfS_iii)
        /*0080*/ 	.short	0x0380
        /*0082*/ 	.short	0x001c


	//----- nvinfo : EIATTR_SW_WAR
	.align		4
.L_74:
        /*0084*/ 	.byte	0x04, 0x36
        /*0086*/ 	.short	(.L_76 - .L_75)
.L_75:
        /*0088*/ 	.word	0x00000008
.L_76:


//--------------------- .nv.callgraph             --------------------------
	.section	.nv.callgraph,"",@"SHT_CUDA_CALLGRAPH"
	.align	4
	.sectionentsize	8
	.align		4
        /*0000*/ 	.word	0x00000000
	.align		4
        /*0004*/ 	.word	0xffffffff
	.align		4
        /*0008*/ 	.word	0x00000000
	.align		4
        /*000c*/ 	.word	0xfffffffe
	.align		4
        /*0010*/ 	.word	0x00000000
	.align		4
        /*0014*/ 	.word	0xfffffffd
	.align		4
        /*0018*/ 	.word	0x00000000
	.align		4
        /*001c*/ 	.word	0xfffffffc


//--------------------- .nv.constant4             --------------------------
	.section	.nv.constant4,"a",@progbits
	.align	8
	.align		8
.nv.constant4:
        /*0000*/ 	.dword	__cudart_i2opi_f


//--------------------- .text._Z21fft_butterfly_columnsPfiii --------------------------
	.section	.text._Z21fft_butterfly_columnsPfiii,"ax",@progbits
	.align	128
        .global         _Z21fft_butterfly_columnsPfiii
        .type           _Z21fft_butterfly_columnsPfiii,@function
        .size           _Z21fft_butterfly_columnsPfiii,(.L_x_37 - _Z21fft_butterfly_columnsPfiii)
        .other          _Z21fft_butterfly_columnsPfiii,@"STO_CUDA_ENTRY STV_DEFAULT"
_Z21fft_butterfly_columnsPfiii:
.text._Z21fft_butterfly_columnsPfiii:
[----:B------:R-:W0:Y:S01]  /*0000*/  LDC R1, c[0x0][0x37c] ;  /* 0x0000df00ff017b82 */ /* 0x000e220000000800 */
[----:B------:R-:W1:Y:S01]  /*0010*/  S2R R6, SR_TID.X ;  /* 0x0000000000067919 */ /* 0x000e620000002100 */
[----:B------:R-:W2:Y:S06]  /*0020*/  LDCU UR5, c[0x0][0x390] ;  /* 0x00007200ff0577ac */ /* 0x000eac0008000800 */
[----:B------:R-:W3:Y:S01]  /*0030*/  LDC R14, c[0x0][0x388] ;  /* 0x0000e200ff0e7b82 */ /* 0x000ee20000000800 */
[----:B0-----:R-:W-:Y:S01]  /*0040*/  VIADD R1, R1, 0xffffffe0 ;  /* 0xffffffe001017836 */ /* 0x001fe20000000000 */
[----:B------:R-:W3:Y:S01]  /*0050*/  S2R R7, SR_CTAID.X ;  /* 0x0000000000077919 */ /* 0x000ee20000002500 */
[----:B--2---:R-:W-:-:S04]  /*0060*/  ULEA.HI UR4, UR5, UR5, URZ, 0x1 ;  /* 0x0000000505047291 */ /* 0x004fc8000f8f08ff */
[----:B------:R-:W-:-:S06]  /*0070*/  USHF.R.S32.HI UR4, URZ, 0x1, UR4 ;  /* 0x00000001ff047899 */ /* 0x000fcc0008011404 */
[----:B-1----:R-:W-:-:S04]  /*0080*/  ISETP.GE.AND P0, PT, R6, UR4, PT ;  /* 0x0000000406007c0c */ /* 0x002fc8000bf06270 */
[----:B---3--:R-:W-:-:S13]  /*0090*/  ISETP.GE.OR P0, PT, R7, R14, P0 ;  /* 0x0000000e0700720c */ /* 0x008fda0000706670 */
[----:B------:R-:W-:Y:S05]  /*00a0*/  @P0 EXIT ;  /* 0x000000000000094d */ /* 0x000fea0003800000 */
[----:B------:R-:W0:Y:S01]  /*00b0*/  I2F.F64 R8, UR5 ;  /* 0x0000000500087d12 */ /* 0x000e220008201c00 */
[----:B------:R-:W-:Y:S01]  /*00c0*/  IMAD.MOV.U32 R2, RZ, RZ, 0x1 ;  /* 0x00000001ff027424 */ /* 0x000fe200078e00ff */
[----:B------:R-:W-:Y:S01]  /*00d0*/  UMOV UR6, 0x54442d18 ;  /* 0x54442d1800067882 */ /* 0x000fe20000000000 */
[----:B------:R-:W-:Y:S01]  /*00e0*/  UMOV UR7, 0x401921fb ;  /* 0x401921fb00077882 */ /* 0x000fe20000000000 */
[----:B------:R-:W-:Y:S01]  /*00f0*/  IMAD R0, R6, R14, RZ ;  /* 0x0000000e06007224 */ /* 0x000fe200078e02ff */
[----:B------:R-:W-:Y:S03]  /*0100*/  BSSY.RECONVERGENT B0, `(.L_x_0) ;  /* 0x0000018000007945 */ /* 0x000fe60003800200 */
[----:B------:R-:W1:Y:S01]  /*0110*/  I2F.F64.U32 R10, R6 ;  /* 0x00000006000a7312 */ /* 0x000e620000201800 */
[----:B------:R-:W-:-:S07]  /*0120*/  IMAD.SHL.U32 R0, R0, 0x2, RZ ;  /* 0x0000000200007824 */ /* 0x000fce00078e00ff */
[----:B0-----:R-:W0:Y:S01]  /*0130*/  MUFU.RCP64H R3, R9 ;  /* 0x0000000900037308 */ /* 0x001e220000001800 */
[----:B-1----:R-:W-:Y:S02]  /*0140*/  DMUL R10, R10, UR6 ;  /* 0x000000060a0a7c28 */ /* 0x002fe40008000000 */
[----:B0-----:R-:W-:-:S08]  /*0150*/  DFMA R4, -R8, R2, 1 ;  /* 0x3ff000000804742b */ /* 0x001fd00000000102 */
[----:B------:R-:W-:Y:S01]  /*0160*/  FSETP.GEU.AND P1, PT, |R11|, 6.5827683646048100446e-37, PT ;  /* 0x036000000b00780b */ /* 0x000fe20003f2e200 */
[----:B------:R-:W-:-:S08]  /*0170*/  DFMA R4, R4, R4, R4 ;  /* 0x000000040404722b */ /* 0x000fd00000000004 */
[----:B------:R-:W-:-:S08]  /*0180*/  DFMA R4, R2, R4, R2 ;  /* 0x000000040204722b */ /* 0x000fd00000000002 */
[----:B------:R-:W-:-:S08]  /*0190*/  DFMA R2, -R8, R4, 1 ;  /* 0x3ff000000802742b */ /* 0x000fd00000000104 */
[----:B------:R-:W-:-:S08]  /*01a0*/  DFMA R2, R4, R2, R4 ;  /* 0x000000020402722b */ /* 0x000fd00000000004 */
[----:B------:R-:W-:-:S08]  /*01b0*/  DMUL R4, R10, R2 ;  /* 0x000000020a047228 */ /* 0x000fd00000000000 */
[----:B------:R-:W-:-:S08]  /*01c0*/  DFMA R12, -R8, R4, R10 ;  /* 0x00000004080c722b */ /* 0x000fd0000000010a */
[----:B------:R-:W-:Y:S01]  /*01d0*/  DFMA R2, R2, R12, R4 ;  /* 0x0000000c0202722b */ /* 0x000fe20000000004 */
[----:B------:R-:W-:Y:S02]  /*01e0*/  IMAD R5, R14, UR5, R7 ;  /* 0x000000050e057c24 */ /* 0x000fe4000f8e0207 */
[--C-:B------:R-:W-:Y:S02]  /*01f0*/  IMAD R7, R7, 0x2, R0.reuse ;  /* 0x0000000207077824 */ /* 0x100fe400078e0200 */
[----:B------:R-:W-:-:S05]  /*0200*/  IMAD R5, R5, 0x2, R0 ;  /* 0x0000000205057824 */ /* 0x000fca00078e0200 */
[----:B------:R-:W-:-:S05]  /*0210*/  FFMA R4, RZ, R9, R3 ;  /* 0x00000009ff047223 */ /* 0x000fca0000000003 */
[----:B------:R-:W-:-:S13]  /*0220*/  FSETP.GT.AND P0, PT, |R4|, 1.469367938527859385e-39, PT ;  /* 0x001000000400780b */ /* 0x000fda0003f04200 */
[----:B------:R-:W-:Y:S05]  /*0230*/  @P0 BRA P1, `(.L_x_1) ;  /* 0x0000000000100947 */ /* 0x000fea0000800000 */
[----:B------:R-:W-:-:S07]  /*0240*/  MOV R0, 0x260 ;  /* 0x0000026000007802 */ /* 0x000fce0000000f00 */
[----:B------:R-:W-:Y:S05]  /*0250*/  CALL.REL.NOINC `($__internal_0_$__cuda_sm20_div_rn_f64_full) ;  /* 0x0000000800e47944 */ /* 0x000fea0003c00000 */
[----:B------:R-:W-:Y:S02]  /*0260*/  IMAD.MOV.U32 R2, RZ, RZ, R16 ;  /* 0x000000ffff027224 */ /* 0x000fe400078e0010 */
[----:B------:R-:W-:-:S07]  /*0270*/  IMAD.MOV.U32 R3, RZ, RZ, R17 ;  /* 0x000000ffff037224 */ /* 0x000fce00078e0011 */
.L_x_1:
[----:B------:R-:W-:Y:S05]  /*0280*/  BSYNC.RECONVERGENT B0 ;  /* 0x0000000000007941 */ /* 0x000fea0003800200 */
.L_x_0:
[----:B------:R-:W0:Y:S01]  /*0290*/  F2F.F32.F64 R11, R2 ;  /* 0x00000002000b7310 */ /* 0x000e220000301000 */
[----:B------:R-:W1:Y:S01]  /*02a0*/  LDCU.64 UR6, c[0x0][0x358] ;  /* 0x00006b00ff0677ac */ /* 0x000e620008000a00 */
[----:B------:R-:W-:Y:S01]  /*02b0*/  BSSY.RECONVERGENT B0, `(.L_x_2) ;  /* 0x0000042000007945 */ /* 0x000fe20003800200 */
[C---:B0-----:R-:W-:Y:S01]  /*02c0*/  FMUL R0, R11.reuse, 0.63661974668502807617 ;  /* 0x3f22f9830b007820 */ /* 0x041fe20000400000 */
[----:B------:R-:W-:-:S05]  /*02d0*/  FSETP.GE.AND P0, PT, |R11|, 105615, PT ;  /* 0x47ce47800b00780b */ /* 0x000fca0003f06200 */
[----:B------:R-:W0:Y:S02]  /*02e0*/  F2I.NTZ R0, R0 ;  /* 0x0000000000007305 */ /* 0x000e240000203100 */
[----:B0-----:R-:W-:Y:S01]  /*02f0*/  I2FP.F32.S32 R10, R0 ;  /* 0x00000000000a7245 */ /* 0x001fe20000201400 */
[----:B------:R-:W-:-:S04]  /*0300*/  IMAD.MOV.U32 R12, RZ, RZ, R0 ;  /* 0x000000ffff0c7224 */ /* 0x000fc800078e0000 */
[----:B------:R-:W-:-:S04]  /*0310*/  FFMA R9, R10, -1.5707962512969970703, R11 ;  /* 0xbfc90fda0a097823 */ /* 0x000fc8000000000b */
[----:B------:R-:W-:-:S04]  /*0320*/  FFMA R9, R10, -7.5497894158615963534e-08, R9 ;  /* 0xb3a221680a097823 */ /* 0x000fc80000000009 */
[----:B------:R-:W-:-:S04]  /*0330*/  FFMA R10, R10, -5.3903029534742383927e-15, R9 ;  /* 0xa7c234c50a0a7823 */ /* 0x000fc80000000009 */
[----:B------:R-:W-:Y:S01]  /*0340*/  IMAD.MOV.U32 R4, RZ, RZ, R10 ;  /* 0x000000ffff047224 */ /* 0x000fe200078e000a */
[----:B-1----:R-:W-:Y:S06]  /*0350*/  @!P0 BRA `(.L_x_3) ;  /* 0x0000000000dc8947 */ /* 0x002fec0003800000 */
[----:B------:R-:W-:-:S13]  /*0360*/  FSETP.NEU.AND P0, PT, |R11|, +INF , PT ;  /* 0x7f8000000b00780b */ /* 0x000fda0003f0d200 */
[----:B------:R-:W-:Y:S01]  /*0370*/  @!P0 FMUL R4, RZ, R11 ;  /* 0x0000000bff048220 */ /* 0x000fe20000400000 */
[----:B------:R-:W-:Y:S01]  /*0380*/  @!P0 IMAD.MOV.U32 R0, RZ, RZ, RZ ;  /* 0x000000ffff008224 */ /* 0x000fe200078e00ff */
[----:B------:R-:W-:Y:S06]  /*0390*/  @!P0 BRA `(.L_x_3) ;  /* 0x0000000000cc8947 */ /* 0x000fec0003800000 */
[----:B------:R-:W-:Y:S01]  /*03a0*/  IMAD.SHL.U32 R2, R11, 0x100, RZ ;  /* 0x000001000b027824 */ /* 0x000fe200078e00ff */
[----:B------:R-:W0:Y:S01]  /*03b0*/  LDCU.64 UR8, c[0x4][URZ] ;  /* 0x01000000ff0877ac */ /* 0x000e220008000a00 */
[----:B------:R-:W-:Y:S02]  /*03c0*/  IMAD.MOV.U32 R6, RZ, RZ, RZ ;  /* 0x000000ffff067224 */ /* 0x000fe400078e00ff */
[----:B------:R-:W-:Y:S01]  /*03d0*/  IMAD.MOV.U32 R0, RZ, RZ, R1 ;  /* 0x000000ffff007224 */ /* 0x000fe200078e0001 */
[----:B------:R-:W-:Y:S01]  /*03e0*/  LOP3.LUT R15, R2, 0x80000000, RZ, 0xfc, !PT ;  /* 0x80000000020f7812 */ /* 0x000fe200078efcff */
[----:B------:R-:W-:Y:S01]  /*03f0*/  UMOV UR5, URZ ;  /* 0x000000ff00057c82 */ /* 0x000fe20008000000 */
[----:B------:R-:W-:-:S05]  /*0400*/  UMOV UR4, URZ ;  /* 0x000000ff00047c82 */ /* 0x000fca0008000000 */
.L_x_4:
[----:B0-----:R-:W-:Y:S02]  /*0410*/  IMAD.U32 R8, RZ, RZ, UR8 ;  /* 0x00000008ff087e24 */ /* 0x001fe4000f8e00ff */
[----:B------:R-:W-:-:S05]  /*0420*/  IMAD.U32 R9, RZ, RZ, UR9 ;  /* 0x00000009ff097e24 */ /* 0x000fca000f8e00ff */
[----:B------:R-:W2:Y:S01]  /*0430*/  LDG.E.CONSTANT R2, desc[UR6][R8.64] ;  /* 0x0000000608027981 */ /* 0x000ea2000c1e9900 */
[----:B------:R-:W-:Y:S02]  /*0440*/  UIADD3 UR8, UP0, UPT, UR8, 0x4, URZ ;  /* 0x0000000408087890 */ /* 0x000fe4000ff1e0ff */
[----:B------:R-:W-:Y:S02]  /*0450*/  UIADD3 UR4, UPT, UPT, UR4, 0x1, URZ ;  /* 0x0000000104047890 */ /* 0x000fe4000fffe0ff */
[----:B------:R-:W-:Y:S02]  /*0460*/  UIADD3.X UR9, UPT, UPT, URZ, UR9, URZ, UP0, !UPT ;  /* 0x00000009ff097290 */ /* 0x000fe400087fe4ff */
[----:B------:R-:W-:Y:S01]  /*0470*/  UISETP.NE.AND UP0, UPT, UR4, 0x6, UPT ;  /* 0x000000060400788c */ /* 0x000fe2000bf05270 */
[----:B--2---:R-:W-:-:S03]  /*0480*/  IMAD.WIDE.U32 R2, R2, R15, RZ ;  /* 0x0000000f02027225 */ /* 0x004fc600078e00ff */
[----:B------:R-:W-:-:S04]  /*0490*/  IADD3 R13, P0, PT, R2, R6, RZ ;  /* 0x00000006020d7210 */ /* 0x000fc80007f1e0ff */
[----:B------:R-:W-:Y:S01]  /*04a0*/  IADD3.X R6, PT, PT, R3, UR5, RZ, P0, !PT ;  /* 0x0000000503067c10 */ /* 0x000fe200087fe4ff */
[----:B------:R0:W-:Y:S02]  /*04b0*/  STL [R0], R13 ;  /* 0x0000000d00007387 */ /* 0x0001e40000100800 */
[----:B0-----:R-:W-:Y:S01]  /*04c0*/  VIADD R0, R0, 0x4 ;  /* 0x0000000400007836 */ /* 0x001fe20000000000 */
[----:B------:R-:W-:Y:S06]  /*04d0*/  BRA.U UP0, `(.L_x_4) ;  /* 0xfffffffd00cc7547 */ /* 0x000fec000b83ffff */
[----:B------:R-:W-:Y:S01]  /*04e0*/  SHF.R.U32.HI R4, RZ, 0x17, R11 ;  /* 0x00000017ff047819 */ /* 0x000fe2000001160b */
[----:B------:R0:W-:Y:S03]  /*04f0*/  STL [R1+0x18], R6 ;  /* 0x0000180601007387 */ /* 0x0001e60000100800 */
[C---:B------:R-:W-:Y:S02]  /*0500*/  LOP3.LUT R0, R4.reuse, 0xe0, RZ, 0xc0, !PT ;  /* 0x000000e004007812 */ /* 0x040fe400078ec0ff */
[----:B------:R-:W-:-:S03]  /*0510*/  LOP3.LUT P0, RZ, R4, 0x1f, RZ, 0xc0, !PT ;  /* 0x0000001f04ff7812 */ /* 0x000fc6000780c0ff */
[----:B------:R-:W-:-:S05]  /*0520*/  VIADD R0, R0, 0xffffff80 ;  /* 0xffffff8000007836 */ /* 0x000fca0000000000 */
[----:B------:R-:W-:-:S05]  /*0530*/  SHF.R.U32.HI R0, RZ, 0x5, R0 ;  /* 0x00000005ff007819 */ /* 0x000fca0000011600 */
[----:B------:R-:W-:-:S05]  /*0540*/  IMAD R13, R0, -0x4, R1 ;  /* 0xfffffffc000d7824 */ /* 0x000fca00078e0201 */
[----:B------:R-:W2:Y:S04]  /*0550*/  LDL R0, [R13+0x18] ;  /* 0x000018000d007983 */ /* 0x000ea80000100800 */
[----:B------:R-:W2:Y:S04]  /*0560*/  LDL R3, [R13+0x14] ;  /* 0x000014000d037983 */ /* 0x000ea80000100800 */
[----:B------:R-:W3:Y:S01]  /*0570*/  @P0 LDL R2, [R13+0x10] ;  /* 0x000010000d020983 */ /* 0x000ee20000100800 */
[----:B------:R-:W-:Y:S01]  /*0580*/  LOP3.LUT R4, R4, 0x1f, RZ, 0xc0, !PT ;  /* 0x0000001f04047812 */ /* 0x000fe200078ec0ff */
[----:B------:R-:W-:Y:S01]  /*0590*/  UMOV UR4, 0x54442d19 ;  /* 0x54442d1900047882 */ /* 0x000fe20000000000 */
[----:B------:R-:W-:-:S02]  /*05a0*/  UMOV UR5, 0x3bf921fb ;  /* 0x3bf921fb00057882 */ /* 0x000fc40000000000 */
[-C--:B--2---:R-:W-:Y:S02]  /*05b0*/  @P0 SHF.L.W.U32.HI R0, R3, R4.reuse, R0 ;  /* 0x0000000403000219 */ /* 0x084fe40000010e00 */
[----:B---3--:R-:W-:Y:S02]  /*05c0*/  @P0 SHF.L.W.U32.HI R3, R2, R4, R3 ;  /* 0x0000000402030219 */ /* 0x008fe40000010e03 */
[----:B------:R-:W-:Y:S02]  /*05d0*/  ISETP.GE.AND P0, PT, R11, RZ, PT ;  /* 0x000000ff0b00720c */ /* 0x000fe40003f06270 */
[C---:B------:R-:W-:Y:S01]  /*05e0*/  SHF.L.W.U32.HI R2, R3.reuse, 0x2, R0 ;  /* 0x0000000203027819 */ /* 0x040fe20000010e00 */
[----:B------:R-:W-:-:S03]  /*05f0*/  IMAD.SHL.U32 R3, R3, 0x4, RZ ;  /* 0x0000000403037824 */ /* 0x000fc600078e00ff */
[----:B------:R-:W-:-:S04]  /*0600*/  SHF.R.S32.HI R4, RZ, 0x1f, R2 ;  /* 0x0000001fff047819 */ /* 0x000fc80000011402 */
[C---:B------:R-:W-:Y:S02]  /*0610*/  LOP3.LUT R8, R4.reuse, R3, RZ, 0x3c, !PT ;  /* 0x0000000304087212 */ /* 0x040fe400078e3cff */
[----:B------:R-:W-:Y:S02]  /*0620*/  LOP3.LUT R9, R4, R2, RZ, 0x3c, !PT ;  /* 0x0000000204097212 */ /* 0x000fe400078e3cff */
[----:B------:R-:W-:Y:S02]  /*0630*/  SHF.R.U32.HI R3, RZ, 0x1e, R0 ;  /* 0x0000001eff037819 */ /* 0x000fe40000011600 */
[C---:B------:R-:W-:Y:S02]  /*0640*/  LOP3.LUT R4, R2.reuse, R11, RZ, 0x3c, !PT ;  /* 0x0000000b02047212 */ /* 0x040fe400078e3cff */
[----:B------:R-:W1:Y:S01]  /*0650*/  I2F.F64.S64 R8, R8 ;  /* 0x0000000800087312 */ /* 0x000e620000301c00 */
[----:B------:R-:W-:Y:S02]  /*0660*/  LEA.HI R0, R2, R3, RZ, 0x1 ;  /* 0x0000000302007211 */ /* 0x000fe400078f08ff */
[----:B------:R-:W-:-:S03]  /*0670*/  ISETP.GE.AND P1, PT, R4, RZ, PT ;  /* 0x000000ff0400720c */ /* 0x000fc60003f26270 */
[----:B------:R-:W-:-:S04]  /*0680*/  IMAD.MOV R2, RZ, RZ, -R0 ;  /* 0x000000ffff027224 */ /* 0x000fc800078e0a00 */
[----:B------:R-:W-:Y:S01]  /*0690*/  @!P0 IMAD.MOV.U32 R0, RZ, RZ, R2 ;  /* 0x000000ffff008224 */ /* 0x000fe200078e0002 */
[----:B-1----:R-:W-:-:S10]  /*06a0*/  DMUL R14, R8, UR4 ;  /* 0x00000004080e7c28 */ /* 0x002fd40008000000 */
[----:B------:R-:W1:Y:S02]  /*06b0*/  F2F.F32.F64 R14, R14 ;  /* 0x0000000e000e7310 */ /* 0x000e640000301000 */
[----:B01----:R-:W-:-:S07]  /*06c0*/  FSEL R4, -R14, R14, !P1 ;  /* 0x0000000e0e047208 */ /* 0x003fce0004800100 */
.L_x_3:
[----:B------:R-:W-:Y:S05]  /*06d0*/  BSYNC.RECONVERGENT B0 ;  /* 0x0000000000007941 */ /* 0x000fea0003800200 */
.L_x_2:
[----:B------:R-:W-:Y:S01]  /*06e0*/  LOP3.LUT R6, R0, 0x1, RZ, 0xc0, !PT ;  /* 0x0000000100067812 */ /* 0x000fe200078ec0ff */
[----:B------:R-:W-:Y:S02]  /*06f0*/  IMAD.MOV.U32 R14, RZ, RZ, 0x37cbac00 ;  /* 0x37cbac00ff0e7424 */ /* 0x000fe400078e00ff */
[----:B------:R-:W-:Y:S01]  /*0700*/  FMUL R3, R4, R4 ;  /* 0x0000000404037220 */ /* 0x000fe20000400000 */
[----:B------:R-:W-:Y:S01]  /*0710*/  VIADD R0, R0, 0x1 ;  /* 0x0000000100007836 */ /* 0x000fe20000000000 */
[----:B------:R-:W-:Y:S01]  /*0720*/  ISETP.NE.U32.AND P0, PT, R6, 0x1, PT ;  /* 0x000000010600780c */ /* 0x000fe20003f05070 */
[----:B------:R-:W-:Y:S02]  /*0730*/  IMAD.MOV.U32 R6, RZ, RZ, 0x3c0885e4 ;  /* 0x3c0885e4ff067424 */ /* 0x000fe400078e00ff */
[----:B------:R-:W-:Y:S01]  /*0740*/  FFMA R2, R3, R14, -0.0013887860113754868507 ;  /* 0xbab607ed03027423 */ /* 0x000fe2000000000e */
[----:B------:R-:W-:Y:S01]  /*0750*/  IMAD.MOV.U32 R9, RZ, RZ, 0x3e2aaaa8 ;  /* 0x3e2aaaa8ff097424 */ /* 0x000fe200078e00ff */
[----:B------:R-:W-:Y:S01]  /*0760*/  LOP3.LUT P1, RZ, R0, 0x2, RZ, 0xc0, !PT ;  /* 0x0000000200ff7812 */ /* 0x000fe2000782c0ff */
[----:B------:R-:W-:Y:S01]  /*0770*/  BSSY.RECONVERGENT B0, `(.L_x_5) ;  /* 0x0000043000007945 */ /* 0x000fe20003800200 */
[----:B------:R-:W-:-:S02]  /*0780*/  FSEL R6, R6, 0.041666727513074874878, !P0 ;  /* 0x3d2aaabb06067808 */ /* 0x000fc40004000000 */
[----:B------:R-:W-:Y:S02]  /*0790*/  FSEL R2, R2, -0.00019574658654164522886, P0 ;  /* 0xb94d415302027808 */ /* 0x000fe40000000000 */
[----:B------:R-:W-:Y:S02]  /*07a0*/  FSEL R0, R4, 1, !P0 ;  /* 0x3f80000004007808 */ /* 0x000fe40004000000 */
[----:B------:R-:W-:Y:S01]  /*07b0*/  FSEL R9, -R9, -0.4999999701976776123, !P0 ;  /* 0xbeffffff09097808 */ /* 0x000fe20004000100 */
[----:B------:R-:W-:Y:S01]  /*07c0*/  FFMA R2, R3, R2, R6 ;  /* 0x0000000203027223 */ /* 0x000fe20000000006 */
[----:B------:R-:W-:Y:S01]  /*07d0*/  FSETP.GE.AND P0, PT, |R11|, 105615, PT ;  /* 0x47ce47800b00780b */ /* 0x000fe20003f06200 */
[C---:B------:R-:W-:Y:S02]  /*07e0*/  FFMA R13, R3.reuse, R0, RZ ;  /* 0x00000000030d7223 */ /* 0x040fe400000000ff */
[----:B------:R-:W-:-:S04]  /*07f0*/  FFMA R2, R3, R2, R9 ;  /* 0x0000000203027223 */ /* 0x000fc80000000009 */
[----:B------:R-:W-:-:S04]  /*0800*/  FFMA R13, R13, R2, R0 ;  /* 0x000000020d0d7223 */ /* 0x000fc80000000000 */
[----:B------:R-:W-:Y:S02]  /*0810*/  @P1 FADD R13, RZ, -R13 ;  /* 0x8000000dff0d1221 */ /* 0x000fe40000000000 */
[----:B------:R-:W-:Y:S05]  /*0820*/  @!P0 BRA `(.L_x_6) ;  /* 0x0000000000dc8947 */ /* 0x000fea0003800000 */
        /* <DEDUP_REMOVED lines=11> */
.L_x_7:
        /* <DEDUP_REMOVED lines=25> */
[----:B------:R-:W-:Y:S01]  /*0a70*/  UMOV UR5, 0x3bf921fb ;  /* 0x3bf921fb00057882 */ /* 0x000fe20000000000 */
[----:B------:R-:W-:-:S02]  /*0a80*/  ISETP.GE.AND P1, PT, R11, RZ, PT ;  /* 0x000000ff0b00720c */ /* 0x000fc40003f26270 */
[-C--:B--2---:R-:W-:Y:S02]  /*0a90*/  @P0 SHF.L.W.U32.HI R0, R3, R4.reuse, R0 ;  /* 0x0000000403000219 */ /* 0x084fe40000010e00 */
[----:B---3--:R-:W-:-:S04]  /*0aa0*/  @P0 SHF.L.W.U32.HI R3, R2, R4, R3 ;  /* 0x0000000402030219 */ /* 0x008fc80000010e03 */
[C---:B------:R-:W-:Y:S01]  /*0ab0*/  SHF.L.W.U32.HI R2, R3.reuse, 0x2, R0 ;  /* 0x0000000203027819 */ /* 0x040fe20000010e00 */
[----:B------:R-:W-:-:S03]  /*0ac0*/  IMAD.SHL.U32 R3, R3, 0x4, RZ ;  /* 0x0000000403037824 */ /* 0x000fc600078e00ff */
[----:B------:R-:W-:Y:S02]  /*0ad0*/  SHF.R.S32.HI R4, RZ, 0x1f, R2 ;  /* 0x0000001fff047819 */ /* 0x000fe40000011402 */
[----:B------:R-:W-:Y:S02]  /*0ae0*/  LOP3.LUT R11, R2, R11, RZ, 0x3c, !PT ;  /* 0x0000000b020b7212 */ /* 0x000fe400078e3cff */
[C---:B------:R-:W-:Y:S02]  /*0af0*/  LOP3.LUT R8, R4.reuse, R3, RZ, 0x3c, !PT ;  /* 0x0000000304087212 */ /* 0x040fe400078e3cff */
[----:B------:R-:W-:Y:S02]  /*0b00*/  LOP3.LUT R9, R4, R2, RZ, 0x3c, !PT ;  /* 0x0000000204097212 */ /* 0x000fe400078e3cff */
[----:B------:R-:W-:Y:S02]  /*0b10*/  SHF.R.U32.HI R3, RZ, 0x1e, R0 ;  /* 0x0000001eff037819 */ /* 0x000fe40000011600 */
[----:B------:R-:W-:-:S02]  /*0b20*/  ISETP.GE.AND P0, PT, R11, RZ, PT ;  /* 0x000000ff0b00720c */ /* 0x000fc40003f06270 */
[----:B------:R-:W1:Y:S01]  /*0b30*/  I2F.F64.S64 R8, R8 ;  /* 0x0000000800087312 */ /* 0x000e620000301c00 */
[----:B------:R-:W-:-:S05]  /*0b40*/  LEA.HI R12, R2, R3, RZ, 0x1 ;  /* 0x00000003020c7211 */ /* 0x000fca00078f08ff */
[----:B------:R-:W-:-:S04]  /*0b50*/  IMAD.MOV R0, RZ, RZ, -R12 ;  /* 0x000000ffff007224 */ /* 0x000fc800078e0a0c */
[----:B------:R-:W-:Y:S01]  /*0b60*/  @!P1 IMAD.MOV.U32 R12, RZ, RZ, R0 ;  /* 0x000000ffff0c9224 */ /* 0x000fe200078e0000 */
[----:B-1----:R-:W-:-:S10]  /*0b70*/  DMUL R16, R8, UR4 ;  /* 0x0000000408107c28 */ /* 0x002fd40008000000 */
[----:B------:R-:W1:Y:S02]  /*0b80*/  F2F.F32.F64 R16, R16 ;  /* 0x0000001000107310 */ /* 0x000e640000301000 */
[----:B01----:R-:W-:-:S07]  /*0b90*/  FSEL R10, -R16, R16, !P0 ;  /* 0x00000010100a7208 */ /* 0x003fce0004000100 */
.L_x_6:
[----:B------:R-:W-:Y:S05]  /*0ba0*/  BSYNC.RECONVERGENT B0 ;  /* 0x0000000000007941 */ /* 0x000fea0003800200 */
.L_x_5:
[----:B------:R-:W0:Y:S02]  /*0bb0*/  LDC.64 R18, c[0x0][0x380] ;  /* 0x0000e000ff127b82 */ /* 0x000e240000000a00 */
[----:B0-----:R-:W-:-:S05]  /*0bc0*/  IMAD.WIDE R2, R5, 0x4, R18 ;  /* 0x0000000405027825 */ /* 0x001fca00078e0212 */
[----:B------:R-:W2:Y:S01]  /*0bd0*/  LDG.E R8, desc[UR6][R2.64+0x4] ;  /* 0x0000040602087981 */ /* 0x000ea2000c1e1900 */
[----:B------:R-:W-:-:S03]  /*0be0*/  IMAD.WIDE.U32 R4, R7, 0x4, R18 ;  /* 0x0000000407047825 */ /* 0x000fc600078e0012 */
[----:B------:R-:W3:Y:S04]  /*0bf0*/  LDG.E R16, desc[UR6][R2.64] ;  /* 0x0000000602107981 */ /* 0x000ee8000c1e1900 */
[----:B------:R-:W4:Y:S04]  /*0c00*/  LDG.E R7, desc[UR6][R4.64] ;  /* 0x0000000604077981 */ /* 0x000f28000c1e1900 */
[----:B------:R-:W5:Y:S01]  /*0c10*/  LDG.E R6, desc[UR6][R4.64+0x4] ;  /* 0x0000040604067981 */ /* 0x000f62000c1e1900 */
[----:B------:R-:W-:Y:S01]  /*0c20*/  LOP3.LUT R0, R12, 0x1, RZ, 0xc0, !PT ;  /* 0x000000010c007812 */ /* 0x000fe200078ec0ff */
[----:B------:R-:W-:Y:S01]  /*0c30*/  FMUL R9, R10, R10 ;  /* 0x0000000a0a097220 */ /* 0x000fe20000400000 */
[----:B------:R-:W-:Y:S01]  /*0c40*/  IMAD.MOV.U32 R11, RZ, RZ, 0x3effffff ;  /* 0x3effffffff0b7424 */ /* 0x000fe200078e00ff */
[----:B------:R-:W-:-:S02]  /*0c50*/  LOP3.LUT P1, RZ, R12, 0x2, RZ, 0xc0, !PT ;  /* 0x000000020cff7812 */ /* 0x000fc4000782c0ff */
[----:B------:R-:W-:Y:S01]  /*0c60*/  ISETP.NE.U32.AND P0, PT, R0, 0x1, PT ;  /* 0x000000010000780c */ /* 0x000fe20003f05070 */
[----:B------:R-:W-:Y:S01]  /*0c70*/  FFMA R14, R9, R14, -0.0013887860113754868507 ;  /* 0xbab607ed090e7423 */ /* 0x000fe2000000000e */
[----:B------:R-:W-:Y:S02]  /*0c80*/  IMAD.MOV.U32 R0, RZ, RZ, 0x3d2aaabb ;  /* 0x3d2aaabbff007424 */ /* 0x000fe400078e00ff */
[----:B------:R-:W-:Y:S02]  /*0c90*/  FSEL R11, -R11, -0.16666662693023681641, !P0 ;  /* 0xbe2aaaa80b0b7808 */ /* 0x000fe40004000100 */
[----:B------:R-:W-:Y:S02]  /*0ca0*/  FSEL R14, R14, -0.00019574658654164522886, !P0 ;  /* 0xb94d41530e0e7808 */ /* 0x000fe40004000000 */
[----:B------:R-:W-:-:S05]  /*0cb0*/  FSEL R0, R0, 0.0083327032625675201416, !P0 ;  /* 0x3c0885e400007808 */ /* 0x000fca0004000000 */
[----:B------:R-:W-:Y:S01]  /*0cc0*/  FFMA R14, R9, R14, R0 ;  /* 0x0000000e090e7223 */ /* 0x000fe20000000000 */
[----:B------:R-:W-:-:S03]  /*0cd0*/  FSEL R0, R10, 1, P0 ;  /* 0x3f8000000a007808 */ /* 0x000fc60000000000 */
[C---:B------:R-:W-:Y:S02]  /*0ce0*/  FFMA R11, R9.reuse, R14, R11 ;  /* 0x0000000e090b7223 */ /* 0x040fe4000000000b */
[----:B------:R-:W-:-:S04]  /*0cf0*/  FFMA R9, R9, R0, RZ ;  /* 0x0000000009097223 */ /* 0x000fc800000000ff */
[----:B------:R-:W-:-:S04]  /*0d00*/  FFMA R9, R9, R11, R0 ;  /* 0x0000000b09097223 */ /* 0x000fc80000000000 */
[----:B------:R-:W-:-:S04]  /*0d10*/  @P1 FADD R9, RZ, -R9 ;  /* 0x80000009ff091221 */ /* 0x000fc80000000000 */
[C---:B--2---:R-:W-:Y:S01]  /*0d20*/  FMUL R0, R9.reuse, R8 ;  /* 0x0000000809007220 */ /* 0x044fe20000400000 */
[----:B---3--:R-:W-:-:S03]  /*0d30*/  FMUL R9, R9, R16 ;  /* 0x0000001009097220 */ /* 0x008fc60000400000 */
[C---:B------:R-:W-:Y:S01]  /*0d40*/  FFMA R0, R13.reuse, R16, R0 ;  /* 0x000000100d007223 */ /* 0x040fe20000000000 */
[----:B------:R-:W-:-:S03]  /*0d50*/  FFMA R9, R13, R8, -R9 ;  /* 0x000000080d097223 */ /* 0x000fc60000000809 */
[C-C-:B----4-:R-:W-:Y:S01]  /*0d60*/  FADD R11, R7.reuse, R0.reuse ;  /* 0x00000000070b7221 */ /* 0x150fe20000000000 */
[----:B------:R-:W-:Y:S01]  /*0d70*/  FADD R7, R7, -R0 ;  /* 0x8000000007077221 */ /* 0x000fe20000000000 */
[C-C-:B-----5:R-:W-:Y:S01]  /*0d80*/  FADD R13, R6.reuse, R9.reuse ;  /* 0x00000009060d7221 */ /* 0x160fe20000000000 */
[----:B------:R-:W-:Y:S02]  /*0d90*/  FADD R9, R6, -R9 ;  /* 0x8000000906097221 */ /* 0x000fe40000000000 */
[----:B------:R-:W-:Y:S04]  /*0da0*/  STG.E desc[UR6][R4.64], R11 ;  /* 0x0000000b04007986 */ /* 0x000fe8000c101906 */
[----:B------:R-:W-:Y:S04]  /*0db0*/  STG.E desc[UR6][R4.64+0x4], R13 ;  /* 0x0000040d04007986 */ /* 0x000fe8000c101906 */
[----:B------:R-:W-:Y:S04]  /*0dc0*/  STG.E desc[UR6][R2.64], R7 ;  /* 0x0000000702007986 */ /* 0x000fe8000c101906 */
[----:B------:R-:W-:Y:S01]  /*0dd0*/  STG.E desc[UR6][R2.64+0x4], R9 ;  /* 0x0000040902007986 */ /* 0x000fe2000c101906 */
[----:B------:R-:W-:Y:S05]  /*0de0*/  EXIT ;  /* 0x000000000000794d */ /* 0x000fea0003800000 */
        .weak           $__internal_0_$__cuda_sm20_div_rn_f64_full
        .type           $__internal_0_$__cuda_sm20_div_rn_f64_full,@function
        .size           $__internal_0_$__cuda_sm20_div_rn_f64_full,(.L_x_37 - $__internal_0_$__cuda_sm20_div_rn_f64_full)
$__internal_0_$__cuda_sm20_div_rn_f64_full:
[C---:B------:R-:W-:Y:S01]  /*0df0*/  FSETP.GEU.AND P0, PT, |R9|.reuse, 1.469367938527859385e-39, PT ;  /* 0x001000000900780b */ /* 0x040fe20003f0e200 */
[----:B------:R-:W-:Y:S01]  /*0e00*/  IMAD.MOV.U32 R12, RZ, RZ, 0x1 ;  /* 0x00000001ff0c7424 */ /* 0x000fe200078e00ff */
[----:B------:R-:W-:Y:S01]  /*0e10*/  LOP3.LUT R2, R9, 0x800fffff, RZ, 0xc0, !PT ;  /* 0x800fffff09027812 */ /* 0x000fe200078ec0ff */
[----:B------:R-:W-:Y:S01]  /*0e20*/  IMAD.MOV.U32 R6, RZ, RZ, 0x1ca00000 ;  /* 0x1ca00000ff067424 */ /* 0x000fe200078e00ff */
[C---:B------:R-:W-:Y:S01]  /*0e30*/  FSETP.GEU.AND P2, PT, |R11|.reuse, 1.469367938527859385e-39, PT ;  /* 0x001000000b00780b */ /* 0x040fe20003f4e200 */
[----:B------:R-:W-:Y:S01]  /*0e40*/  BSSY.RECONVERGENT B1, `(.L_x_8) ;  /* 0x0000053000017945 */ /* 0x000fe20003800200 */
[----:B------:R-:W-:Y:S01]  /*0e50*/  LOP3.LUT R3, R2, 0x3ff00000, RZ, 0xfc, !PT ;  /* 0x3ff0000002037812 */ /* 0x000fe200078efcff */
[----:B------:R-:W-:Y:S01]  /*0e60*/  IMAD.MOV.U32 R2, RZ, RZ, R8 ;  /* 0x000000ffff027224 */ /* 0x000fe200078e0008 */
[----:B------:R-:W-:-:S05]  /*0e70*/  LOP3.LUT R4, R11, 0x7ff00000, RZ, 0xc0, !PT ;  /* 0x7ff000000b047812 */ /* 0x000fca00078ec0ff */
[----:B------:R-:W-:-:S04]  /*0e80*/  @!P0 DMUL R2, R8, 8.98846567431157953865e+307 ;  /* 0x7fe0000008028828 */ /* 0x000fc80000000000 */
[----:B------:R-:W-:Y:S01]  /*0e90*/  @!P2 LOP3.LUT R19, R9, 0x7ff00000, RZ, 0xc0, !PT ;  /* 0x7ff000000913a812 */ /* 0x000fe200078ec0ff */
[----:B------:R-:W-:Y:S01]  /*0ea0*/  @!P2 IMAD.MOV.U32 R18, RZ, RZ, RZ ;  /* 0x000000ffff12a224 */ /* 0x000fe200078e00ff */
[----:B------:R-:W0:Y:S02]  /*0eb0*/  MUFU.RCP64H R13, R3 ;  /* 0x00000003000d7308 */ /* 0x000e240000001800 */
[----:B------:R-:W-:-:S04]  /*0ec0*/  @!P2 ISETP.GE.U32.AND P3, PT, R4, R19, PT ;  /* 0x000000130400a20c */ /* 0x000fc80003f66070 */
[----:B------:R-:W-:-:S04]  /*0ed0*/  @!P2 SEL R19, R6, 0x63400000, !P3 ;  /* 0x634000000613a807 */ /* 0x000fc80005800000 */
[----:B------:R-:W-:-:S04]  /*0ee0*/  @!P2 LOP3.LUT R19, R19, 0x80000000, R11, 0xf8, !PT ;  /* 0x800000001313a812 */ /* 0x000fc800078ef80b */
[----:B------:R-:W-:Y:S01]  /*0ef0*/  @!P2 LOP3.LUT R19, R19, 0x100000, RZ, 0xfc, !PT ;  /* 0x001000001313a812 */ /* 0x000fe200078efcff */
[----:B0-----:R-:W-:-:S08]  /*0f00*/  DFMA R14, R12, -R2, 1 ;  /* 0x3ff000000c0e742b */ /* 0x001fd00000000802 */
[----:B------:R-:W-:Y:S01]  /*0f10*/  DFMA R16, R14, R14, R14 ;  /* 0x0000000e0e10722b */ /* 0x000fe2000000000e */
[----:B------:R-:W-:-:S04]  /*0f20*/  LOP3.LUT R15, R9, 0x7ff00000, RZ, 0xc0, !PT ;  /* 0x7ff00000090f7812 */ /* 0x000fc800078ec0ff */
[----:B------:R-:W-:-:S03]  /*0f30*/  ISETP.GE.U32.AND P1, PT, R4, R15, PT ;  /* 0x0000000f0400720c */ /* 0x000fc60003f26070 */
[----:B------:R-:W-:Y:S01]  /*0f40*/  DFMA R16, R12, R16, R12 ;  /* 0x000000100c10722b */ /* 0x000fe2000000000c */
[----:B------:R-:W-:Y:S01]  /*0f50*/  SEL R13, R6, 0x63400000, !P1 ;  /* 0x63400000060d7807 */ /* 0x000fe20004800000 */
[----:B------:R-:W-:-:S03]  /*0f60*/  IMAD.MOV.U32 R12, RZ, RZ, R10 ;  /* 0x000000ffff0c7224 */ /* 0x000fc600078e000a */
[----:B------:R-:W-:-:S03]  /*0f70*/  LOP3.LUT R13, R13, 0x800fffff, R11, 0xf8, !PT ;  /* 0x800fffff0d0d7812 */ /* 0x000fc600078ef80b */
[----:B------:R-:W-:-:S03]  /*0f80*/  DFMA R20, R16, -R2, 1 ;  /* 0x3ff000001014742b */ /* 0x000fc60000000802 */
[----:B------:R-:W-:-:S05]  /*0f90*/  @!P2 DFMA R12, R12, 2, -R18 ;  /* 0x400000000c0ca82b */ /* 0x000fca0000000812 */
[----:B------:R-:W-:Y:S01]  /*0fa0*/  DFMA R16, R16, R20, R16 ;  /* 0x000000141010722b */ /* 0x000fe20000000010 */
[----:B------:R-:W-:Y:S02]  /*0fb0*/  IMAD.MOV.U32 R21, RZ, RZ, R4 ;  /* 0x000000ffff157224 */ /* 0x000fe400078e0004 */
[----:B------:R-:W-:Y:S01]  /*0fc0*/  IMAD.MOV.U32 R20, RZ, RZ, R15 ;  /* 0x000000ffff147224 */ /* 0x000fe200078e000f */
[----:B------:R-:W-:Y:S02]  /*0fd0*/  @!P0 LOP3.LUT R20, R3, 0x7ff00000, RZ, 0xc0, !PT ;  /* 0x7ff0000003148812 */ /* 0x000fe400078ec0ff */
[----:B------:R-:W-:Y:S02]  /*0fe0*/  @!P2 LOP3.LUT R21, R13, 0x7ff00000, RZ, 0xc0, !PT ;  /* 0x7ff000000d15a812 */ /* 0x000fe400078ec0ff */
[----:B------:R-:W-:Y:S01]  /*0ff0*/  DMUL R18, R16, R12 ;  /* 0x0000000c10127228 */ /* 0x000fe20000000000 */
[----:B------:R-:W-:Y:S02]  /*1000*/  VIADD R23, R20, 0xffffffff ;  /* 0xffffffff14177836 */ /* 0x000fe40000000000 */
[----:B------:R-:W-:-:S05]  /*1010*/  VIADD R22, R21, 0xffffffff ;  /* 0xffffffff15167836 */ /* 0x000fca0000000000 */
[----:B------:R-:W-:Y:S01]  /*1020*/  DFMA R14, R18, -R2, R12 ;  /* 0x80000002120e722b */ /* 0x000fe2000000000c */
[----:B------:R-:W-:-:S04]  /*1030*/  ISETP.GT.U32.AND P0, PT, R22, 0x7feffffe, PT ;  /* 0x7feffffe1600780c */ /* 0x000fc80003f04070 */
[----:B------:R-:W-:-:S03]  /*1040*/  ISETP.GT.U32.OR P0, PT, R23, 0x7feffffe, P0 ;  /* 0x7feffffe1700780c */ /* 0x000fc60000704470 */
[----:B------:R-:W-:-:S10]  /*1050*/  DFMA R14, R16, R14, R18 ;  /* 0x0000000e100e722b */ /* 0x000fd40000000012 */
[----:B------:R-:W-:Y:S05]  /*1060*/  @P0 BRA `(.L_x_9) ;  /* 0x00000000006c0947 */ /* 0x000fea0003800000 */
[----:B------:R-:W-:-:S04]  /*1070*/  LOP3.LUT R11, R9, 0x7ff00000, RZ, 0xc0, !PT ;  /* 0x7ff00000090b7812 */ /* 0x000fc800078ec0ff */
[CC--:B------:R-:W-:Y:S02]  /*1080*/  VIADDMNMX R10, R4.reuse, -R11.reuse, 0xb9600000, !PT ;  /* 0xb9600000040a7446 */ /* 0x0c0fe4000780090b */
[----:B------:R-:W-:Y:S02]  /*1090*/  ISETP.GE.U32.AND P0, PT, R4, R11, PT ;  /* 0x0000000b0400720c */ /* 0x000fe40003f06070 */
[----:B------:R-:W-:Y:S02]  /*10a0*/  VIMNMX R10, PT, PT, R10, 0x46a00000, PT ;  /* 0x46a000000a0a7848 */ /* 0x000fe40003fe0100 */
[----:B------:R-:W-:-:S05]  /*10b0*/  SEL R11, R6, 0x63400000, !P0 ;  /* 0x63400000060b7807 */ /* 0x000fca0004000000 */
[----:B------:R-:W-:Y:S02]  /*10c0*/  IMAD.IADD R4, R10, 0x1, -R11 ;  /* 0x000000010a047824 */ /* 0x000fe400078e0a0b */
[----:B------:R-:W-:Y:S02]  /*10d0*/  IMAD.MOV.U32 R10, RZ, RZ, RZ ;  /* 0x000000ffff0a7224 */ /* 0x000fe400078e00ff */
[----:B------:R-:W-:-:S06]  /*10e0*/  VIADD R11, R4, 0x7fe00000 ;  /* 0x7fe00000040b7836 */ /* 0x000fcc0000000000 */
[----:B------:R-:W-:-:S10]  /*10f0*/  DMUL R16, R14, R10 ;  /* 0x0000000a0e107228 */ /* 0x000fd40000000000 */
[----:B------:R-:W-:-:S13]  /*1100*/  FSETP.GTU.AND P0, PT, |R17|, 1.469367938527859385e-39, PT ;  /* 0x001000001100780b */ /* 0x000fda0003f0c200 */
[----:B------:R-:W-:Y:S05]  /*1110*/  @P0 BRA `(.L_x_10) ;  /* 0x0000000000940947 */ /* 0x000fea0003800000 */
[----:B------:R-:W-:Y:S01]  /*1120*/  DFMA R2, R14, -R2, R12 ;  /* 0x800000020e02722b */ /* 0x000fe2000000000c */
[----:B------:R-:W-:-:S09]  /*1130*/  IMAD.MOV.U32 R10, RZ, RZ, RZ ;  /* 0x000000ffff0a7224 */ /* 0x000fd200078e00ff */
[C---:B------:R-:W-:Y:S02]  /*1140*/  FSETP.NEU.AND P0, PT, R3.reuse, RZ, PT ;  /* 0x000000ff0300720b */ /* 0x040fe40003f0d000 */
[----:B------:R-:W-:-:S04]  /*1150*/  LOP3.LUT R9, R3, 0x80000000, R9, 0x48, !PT ;  /* 0x8000000003097812 */ /* 0x000fc800078e4809 */
[----:B------:R-:W-:-:S07]  /*1160*/  LOP3.LUT R11, R9, R11, RZ, 0xfc, !PT ;  /* 0x0000000b090b7212 */ /* 0x000fce00078efcff */
[----:B------:R-:W-:Y:S05]  /*1170*/  @!P0 BRA `(.L_x_10) ;  /* 0x00000000007c8947 */ /* 0x000fea0003800000 */
[----:B------:R-:W-:Y:S01]  /*1180*/  IMAD.MOV R3, RZ, RZ, -R4 ;  /* 0x000000ffff037224 */ /* 0x000fe200078e0a04 */
[----:B------:R-:W-:Y:S01]  /*1190*/  DMUL.RP R10, R14, R10 ;  /* 0x0000000a0e0a7228 */ /* 0x000fe20000008000 */
[----:B------:R-:W-:-:S06]  /*11a0*/  IMAD.MOV.U32 R2, RZ, RZ, RZ ;  /* 0x000000ffff027224 */ /* 0x000fcc00078e00ff */
[----:B------:R-:W-:-:S03]  /*11b0*/  DFMA R2, R16, -R2, R14 ;  /* 0x800000021002722b */ /* 0x000fc6000000000e */
[----:B------:R-:W-:-:S03]  /*11c0*/  LOP3.LUT R9, R11, R9, RZ, 0x3c, !PT ;  /* 0x000000090b097212 */ /* 0x000fc600078e3cff */
[----:B------:R-:W-:-:S04]  /*11d0*/  IADD3 R2, PT, PT, -R4, -0x43300000, RZ ;  /* 0xbcd0000004027810 */ /* 0x000fc80007ffe1ff */
[----:B------:R-:W-:-:S04]  /*11e0*/  FSETP.NEU.AND P0, PT, |R3|, R2, PT ;  /* 0x000000020300720b */ /* 0x000fc80003f0d200 */
[----:B------:R-:W-:Y:S02]  /*11f0*/  FSEL R16, R10, R16, !P0 ;  /* 0x000000100a107208 */ /* 0x000fe40004000000 */
[----:B------:R-:W-:Y:S01]  /*1200*/  FSEL R17, R9, R17, !P0 ;  /* 0x0000001109117208 */ /* 0x000fe20004000000 */
[----:B------:R-:W-:Y:S06]  /*1210*/  BRA `(.L_x_10) ;  /* 0x0000000000547947 */ /* 0x000fec0003800000 */
.L_x_9:
[----:B------:R-:W-:-:S14]  /*1220*/  DSETP.NAN.AND P0, PT, R10, R10, PT ;  /* 0x0000000a0a00722a */ /* 0x000fdc0003f08000 */
[----:B------:R-:W-:Y:S05]  /*1230*/  @P0 BRA `(.L_x_11) ;  /* 0x0000000000440947 */ /* 0x000fea0003800000 */
[----:B------:R-:W-:-:S14]  /*1240*/  DSETP.NAN.AND P0, PT, R8, R8, PT ;  /* 0x000000080800722a */ /* 0x000fdc0003f08000 */
[----:B------:R-:W-:Y:S05]  /*1250*/  @P0 BRA `(.L_x_12) ;  /* 0x0000000000300947 */ /* 0x000fea0003800000 */
[----:B------:R-:W-:Y:S01]  /*1260*/  ISETP.NE.AND P0, PT, R21, R20, PT ;  /* 0x000000141500720c */ /* 0x000fe20003f05270 */
[----:B------:R-:W-:Y:S02]  /*1270*/  IMAD.MOV.U32 R16, RZ, RZ, 0x0 ;  /* 0x00000000ff107424 */ /* 0x000fe400078e00ff */
[----:B------:R-:W-:-:S10]  /*1280*/  IMAD.MOV.U32 R17, RZ, RZ, -0x80000 ;  /* 0xfff80000ff117424 */ /* 0x000fd400078e00ff */
[----:B------:R-:W-:Y:S05]  /*1290*/  @!P0 BRA `(.L_x_10) ;  /* 0x0000000000348947 */ /* 0x000fea0003800000 */
[----:B------:R-:W-:Y:S02]  /*12a0*/  ISETP.NE.AND P0, PT, R21, 0x7ff00000, PT ;  /* 0x7ff000001500780c */ /* 0x000fe40003f05270 */
[----:B------:R-:W-:Y:S02]  /*12b0*/  LOP3.LUT R17, R11, 0x80000000, R9, 0x48, !PT ;  /* 0x800000000b117812 */ /* 0x000fe400078e4809 */
[----:B------:R-:W-:-:S13]  /*12c0*/  ISETP.EQ.OR P0, PT, R20, RZ, !P0 ;  /* 0x000000ff1400720c */ /* 0x000fda0004702670 */
[----:B------:R-:W-:Y:S01]  /*12d0*/  @P0 LOP3.LUT R2, R17, 0x7ff00000, RZ, 0xfc, !PT ;  /* 0x7ff0000011020812 */ /* 0x000fe200078efcff */
[----:B------:R-:W-:Y:S02]  /*12e0*/  @!P0 IMAD.MOV.U32 R16, RZ, RZ, RZ ;  /* 0x000000ffff108224 */ /* 0x000fe400078e00ff */
[----:B------:R-:W-:Y:S02]  /*12f0*/  @P0 IMAD.MOV.U32 R16, RZ, RZ, RZ ;  /* 0x000000ffff100224 */ /* 0x000fe400078e00ff */
[----:B------:R-:W-:Y:S01]  /*1300*/  @P0 IMAD.MOV.U32 R17, RZ, RZ, R2 ;  /* 0x000000ffff110224 */ /* 0x000fe200078e0002 */
[----:B------:R-:W-:Y:S06]  /*1310*/  BRA `(.L_x_10) ;  /* 0x0000000000147947 */ /* 0x000fec0003800000 */
.L_x_12:
[----:B------:R-:W-:Y:S01]  /*1320*/  LOP3.LUT R17, R9, 0x80000, RZ, 0xfc, !PT ;  /* 0x0008000009117812 */ /* 0x000fe200078efcff */
[----:B------:R-:W-:Y:S01]  /*1330*/  IMAD.MOV.U32 R16, RZ, RZ, R8 ;  /* 0x000000ffff107224 */ /* 0x000fe200078e0008 */
[----:B------:R-:W-:Y:S06]  /*1340*/  BRA `(.L_x_10) ;  /* 0x0000000000087947 */ /* 0x000fec0003800000 */
.L_x_11:
[----:B------:R-:W-:Y:S01]  /*1350*/  LOP3.LUT R17, R11, 0x80000, RZ, 0xfc, !PT ;  /* 0x000800000b117812 */ /* 0x000fe200078efcff */
[----:B------:R-:W-:-:S07]  /*1360*/  IMAD.MOV.U32 R16, RZ, RZ, R10 ;  /* 0x000000ffff107224 */ /* 0x000fce00078e000a */
.L_x_10:
[----:B------:R-:W-:Y:S05]  /*1370*/  BSYNC.RECONVERGENT B1 ;  /* 0x0000000000017941 */ /* 0x000fea0003800200 */
.L_x_8:
[----:B------:R-:W-:Y:S02]  /*1380*/  IMAD.MOV.U32 R2, RZ, RZ, R0 ;  /* 0x000000ffff027224 */ /* 0x000fe400078e0000 */
[----:B------:R-:W-:-:S04]  /*1390*/  IMAD.MOV.U32 R3, RZ, RZ, 0x0 ;  /* 0x00000000ff037424 */ /* 0x000fc800078e00ff */
[----:B------:R-:W-:Y:S05]  /*13a0*/  RET.REL.NODEC R2 `(_Z21fft_butterfly_columnsPfiii) ;  /* 0xffffffec02147950 */ /* 0x000fea0003c3ffff */
.L_x_13:
[----:B------:R-:W-:-:S00]  /*13b0*/  BRA `(.L_x_13) ;  /* 0xfffffffc00fc7947 */ /* 0x000fc0000383ffff */
[----:B------:R-:W-:-:S00]  /*13c0*/  NOP ;  /* 0x0000000000007918 */ /* 0x000fc00000000000 */
        /* <DEDUP_REMOVED lines=11> */
.L_x_37:


//--------------------- .text._Z18fft_butterfly_rowsPfiii --------------------------
	.section	.text._Z18fft_butterfly_rowsPfiii,"ax",@progbits
	.align	128
        .global         _Z18fft_butterfly_rowsPfiii
        .type           _Z18fft_butterfly_rowsPfiii,@function
        .size           _Z18fft_butterfly_rowsPfiii,(.L_x_38 - _Z18fft_butterfly_rowsPfiii)
        .other          _Z18fft_butterfly_rowsPfiii,@"STO_CUDA_ENTRY STV_DEFAULT"
_Z18fft_butterfly_rowsPfiii:
.text._Z18fft_butterfly_rowsPfiii:
[----:B------:R-:W0:Y:S01]  /*0000*/  LDC R1, c[0x0][0x37c] ;  /* 0x0000df00ff017b82 */ /* 0x000e220000000800 */
[----:B------:R-:W1:Y:S01]  /*0010*/  S2R R12, SR_TID.X ;  /* 0x00000000000c7919 */ /* 0x000e620000002100 */
[----:B------:R-:W2:Y:S06]  /*0020*/  LDCU UR6, c[0x0][0x390] ;  /* 0x00007200ff0677ac */ /* 0x000eac0008000800 */
[----:B------:R-:W3:Y:S01]  /*0030*/  S2UR UR5, SR_CTAID.X ;  /* 0x00000000000579c3 */ /* 0x000ee20000002500 */
[----:B0-----:R-:W-:-:S07]  /*0040*/  VIADD R1, R1, 0xffffffe0 ;  /* 0xffffffe001017836 */ /* 0x001fce0000000000 */
[----:B------:R-:W3:Y:S01]  /*0050*/  LDC R0, c[0x0][0x38c] ;  /* 0x0000e300ff007b82 */ /* 0x000ee20000000800 */
[----:B--2---:R-:W-:-:S04]  /*0060*/  ULEA.HI UR4, UR6, UR6, URZ, 0x1 ;  /* 0x0000000606047291 */ /* 0x004fc8000f8f08ff */
[----:B------:R-:W-:-:S06]  /*0070*/  USHF.R.S32.HI UR4, URZ, 0x1, UR4 ;  /* 0x00000001ff047899 */ /* 0x000fcc0008011404 */
[----:B-1----:R-:W-:-:S04]  /*0080*/  ISETP.GE.AND P0, PT, R12, UR4, PT ;  /* 0x000000040c007c0c */ /* 0x002fc8000bf06270 */
[----:B---3--:R-:W-:-:S13]  /*0090*/  ISETP.LE.OR P0, PT, R0, UR5, P0 ;  /* 0x0000000500007c0c */ /* 0x008fda0008703670 */
[----:B------:R-:W-:Y:S05]  /*00a0*/  @P0 EXIT ;  /* 0x000000000000094d */ /* 0x000fea0003800000 */
[----:B------:R-:W0:Y:S01]  /*00b0*/  I2F.F64 R6, UR6 ;  /* 0x0000000600067d12 */ /* 0x000e220008201c00 */
[----:B------:R-:W-:Y:S01]  /*00c0*/  IMAD.MOV.U32 R2, RZ, RZ, 0x1 ;  /* 0x00000001ff027424 */ /* 0x000fe200078e00ff */
[----:B------:R-:W-:Y:S01]  /*00d0*/  UMOV UR6, 0x54442d18 ;  /* 0x54442d1800067882 */ /* 0x000fe20000000000 */
[----:B------:R-:W-:Y:S01]  /*00e0*/  UMOV UR7, 0x401921fb ;  /* 0x401921fb00077882 */ /* 0x000fe20000000000 */
[----:B------:R-:W1:Y:S01]  /*00f0*/  LDC R13, c[0x0][0x388] ;  /* 0x0000e200ff0d7b82 */ /* 0x000e620000000800 */
[----:B------:R-:W-:Y:S03]  /*0100*/  BSSY.RECONVERGENT B0, `(.L_x_14) ;  /* 0x0000016000007945 */ /* 0x000fe60003800200 */
[----:B------:R-:W2:Y:S08]  /*0110*/  I2F.F64.U32 R8, R12 ;  /* 0x0000000c00087312 */ /* 0x000eb00000201800 */
[----:B0-----:R-:W0:Y:S01]  /*0120*/  MUFU.RCP64H R3, R7 ;  /* 0x0000000700037308 */ /* 0x001e220000001800 */
[----:B--2---:R-:W-:-:S02]  /*0130*/  DMUL R8, R8, UR6 ;  /* 0x0000000608087c28 */ /* 0x004fc40008000000 */
        /* <DEDUP_REMOVED lines=9> */
[----:B-1----:R-:W-:-:S04]  /*01d0*/  IMAD R5, R13, UR5, R12 ;  /* 0x000000050d057c24 */ /* 0x002fc8000f8e020c */
[----:B------:R-:W-:-:S05]  /*01e0*/  IMAD.SHL.U32 R5, R5, 0x2, RZ ;  /* 0x0000000205057824 */ /* 0x000fca00078e00ff */
[----:B------:R-:W-:-:S05]  /*01f0*/  FFMA R0, RZ, R7, R3 ;  /* 0x00000007ff007223 */ /* 0x000fca0000000003 */
[----:B------:R-:W-:-:S13]  /*0200*/  FSETP.GT.AND P0, PT, |R0|, 1.469367938527859385e-39, PT ;  /* 0x001000000000780b */ /* 0x000fda0003f04200 */
[----:B------:R-:W-:Y:S05]  /*0210*/  @P0 BRA P1, `(.L_x_15) ;  /* 0x0000000000100947 */ /* 0x000fea0000800000 */
[----:B------:R-:W-:-:S07]  /*0220*/  MOV R0, 0x240 ;  /* 0x0000024000007802 */ /* 0x000fce0000000f00 */
[----:B------:R-:W-:Y:S05]  /*0230*/  CALL.REL.NOINC `($__internal_1_$__cuda_sm20_div_rn_f64_full) ;  /* 0x0000000800e87944 */ /* 0x000fea0003c00000 */
[----:B------:R-:W-:Y:S02]  /*0240*/  IMAD.MOV.U32 R2, RZ, RZ, R12 ;  /* 0x000000ffff027224 */ /* 0x000fe400078e000c */
[----:B------:R-:W-:-:S07]  /*0250*/  IMAD.MOV.U32 R3, RZ, RZ, R13 ;  /* 0x000000ffff037224 */ /* 0x000fce00078e000d */
.L_x_15:
[----:B------:R-:W-:Y:S05]  /*0260*/  BSYNC.RECONVERGENT B0 ;  /* 0x0000000000007941 */ /* 0x000fea0003800200 */
.L_x_14:
        /* <DEDUP_REMOVED lines=24> */
.L_x_18:
        /* <DEDUP_REMOVED lines=44> */
.L_x_17:
[----:B------:R-:W-:Y:S05]  /*06b0*/  BSYNC.RECONVERGENT B0 ;  /* 0x0000000000007941 */ /* 0x000fea0003800200 */
.L_x_16:
        /* <DEDUP_REMOVED lines=32> */
.L_x_21:
        /* <DEDUP_REMOVED lines=28> */
[----:B---3--:R-:W-:Y:S02]  /*0a80*/  @P0 SHF.L.W.U32.HI R3, R2, R4, R3 ;  /* 0x0000000402030219 */ /* 0x008fe40000010e03 */
[--C-:B------:R-:W-:Y:S02]  /*0a90*/  SHF.R.U32.HI R11, RZ, 0x1e, R0.reuse ;  /* 0x0000001eff0b7819 */ /* 0x100fe40000011600 */
[C---:B------:R-:W-:Y:S01]  /*0aa0*/  SHF.L.W.U32.HI R2, R3.reuse, 0x2, R0 ;  /* 0x0000000203027819 */ /* 0x040fe20000010e00 */
[----:B------:R-:W-:-:S03]  /*0ab0*/  IMAD.SHL.U32 R3, R3, 0x4, RZ ;  /* 0x0000000403037824 */ /* 0x000fc600078e00ff */
[----:B------:R-:W-:Y:S02]  /*0ac0*/  SHF.R.S32.HI R4, RZ, 0x1f, R2 ;  /* 0x0000001fff047819 */ /* 0x000fe40000011402 */
[----:B------:R-:W-:Y:S02]  /*0ad0*/  LEA.HI R11, R2, R11, RZ, 0x1 ;  /* 0x0000000b020b7211 */ /* 0x000fe400078f08ff */
[C---:B------:R-:W-:Y:S02]  /*0ae0*/  LOP3.LUT R8, R4.reuse, R3, RZ, 0x3c, !PT ;  /* 0x0000000304087212 */ /* 0x040fe400078e3cff */
[----:B------:R-:W-:Y:S01]  /*0af0*/  LOP3.LUT R9, R4, R2, RZ, 0x3c, !PT ;  /* 0x0000000204097212 */ /* 0x000fe200078e3cff */
[----:B------:R-:W-:Y:S01]  /*0b00*/  IMAD.MOV R0, RZ, RZ, -R11 ;  /* 0x000000ffff007224 */ /* 0x000fe200078e0a0b */
[----:B------:R-:W-:-:S03]  /*0b10*/  LOP3.LUT R7, R2, R7, RZ, 0x3c, !PT ;  /* 0x0000000702077212 */ /* 0x000fc600078e3cff */
[----:B------:R-:W-:Y:S01]  /*0b20*/  @!P1 IMAD.MOV.U32 R11, RZ, RZ, R0 ;  /* 0x000000ffff0b9224 */ /* 0x000fe200078e0000 */
[----:B------:R-:W1:Y:S01]  /*0b30*/  I2F.F64.S64 R8, R8 ;  /* 0x0000000800087312 */ /* 0x000e620000301c00 */
[----:B------:R-:W-:Y:S01]  /*0b40*/  ISETP.GE.AND P0, PT, R7, RZ, PT ;  /* 0x000000ff0700720c */ /* 0x000fe20003f06270 */
[----:B-1----:R-:W-:-:S10]  /*0b50*/  DMUL R14, R8, UR4 ;  /* 0x00000004080e7c28 */ /* 0x002fd40008000000 */
[----:B------:R-:W1:Y:S02]  /*0b60*/  F2F.F32.F64 R14, R14 ;  /* 0x0000000e000e7310 */ /* 0x000e640000301000 */
[----:B01----:R-:W-:-:S07]  /*0b70*/  FSEL R10, -R14, R14, !P0 ;  /* 0x0000000e0e0a7208 */ /* 0x003fce0004000100 */
.L_x_20:
[----:B------:R-:W-:Y:S05]  /*0b80*/  BSYNC.RECONVERGENT B0 ;  /* 0x0000000000007941 */ /* 0x000fea0003800200 */
.L_x_19:
[----:B------:R-:W0:Y:S08]  /*0b90*/  LDC.64 R2, c[0x0][0x380] ;  /* 0x0000e000ff027b82 */ /* 0x000e300000000a00 */
[----:B------:R-:W1:Y:S01]  /*0ba0*/  LDC R7, c[0x0][0x390] ;  /* 0x0000e400ff077b82 */ /* 0x000e620000000800 */
[----:B0-----:R-:W-:-:S05]  /*0bb0*/  IMAD.WIDE R4, R5, 0x4, R2 ;  /* 0x0000000405047825 */ /* 0x001fca00078e0202 */
[----:B------:R-:W2:Y:S01]  /*0bc0*/  LDG.E R6, desc[UR6][R4.64+0x4] ;  /* 0x0000040604067981 */ /* 0x000ea2000c1e1900 */
[----:B-1----:R-:W-:-:S03]  /*0bd0*/  IMAD.WIDE R2, R7, 0x4, R4 ;  /* 0x0000000407027825 */ /* 0x002fc600078e0204 */
[----:B------:R-:W3:Y:S04]  /*0be0*/  LDG.E R7, desc[UR6][R4.64] ;  /* 0x0000000604077981 */ /* 0x000ee8000c1e1900 */
[----:B------:R-:W4:Y:S04]  /*0bf0*/  LDG.E R8, desc[UR6][R2.64] ;  /* 0x0000000602087981 */ /* 0x000f28000c1e1900 */
[----:B------:R-:W5:Y:S01]  /*0c00*/  LDG.E R14, desc[UR6][R2.64+0x4] ;  /* 0x00000406020e7981 */ /* 0x000f62000c1e1900 */
[----:B------:R-:W-:Y:S01]  /*0c10*/  LOP3.LUT R0, R11, 0x1, RZ, 0xc0, !PT ;  /* 0x000000010b007812 */ /* 0x000fe200078ec0ff */
[----:B------:R-:W-:-:S03]  /*0c20*/  FMUL R9, R10, R10 ;  /* 0x0000000a0a097220 */ /* 0x000fc60000400000 */
[----:B------:R-:W-:Y:S01]  /*0c30*/  ISETP.NE.U32.AND P0, PT, R0, 0x1, PT ;  /* 0x000000010000780c */ /* 0x000fe20003f05070 */
[----:B------:R-:W-:Y:S01]  /*0c40*/  FFMA R12, R9, R12, -0.0013887860113754868507 ;  /* 0xbab607ed090c7423 */ /* 0x000fe2000000000c */
[----:B------:R-:W-:Y:S02]  /*0c50*/  IMAD.MOV.U32 R0, RZ, RZ, 0x3d2aaabb ;  /* 0x3d2aaabbff007424 */ /* 0x000fe400078e00ff */
[----:B------:R-:W-:Y:S02]  /*0c60*/  IMAD.MOV.U32 R15, RZ, RZ, 0x3effffff ;  /* 0x3effffffff0f7424 */ /* 0x000fe400078e00ff */
[----:B------:R-:W-:Y:S02]  /*0c70*/  FSEL R12, R12, -0.00019574658654164522886, !P0 ;  /* 0xb94d41530c0c7808 */ /* 0x000fe40004000000 */
[----:B------:R-:W-:Y:S02]  /*0c80*/  FSEL R0, R0, 0.0083327032625675201416, !P0 ;  /* 0x3c0885e400007808 */ /* 0x000fe40004000000 */
[----:B------:R-:W-:-:S02]  /*0c90*/  LOP3.LUT P1, RZ, R11, 0x2, RZ, 0xc0, !PT ;  /* 0x000000020bff7812 */ /* 0x000fc4000782c0ff */
[----:B------:R-:W-:Y:S01]  /*0ca0*/  FSEL R11, -R15, -0.16666662693023681641, !P0 ;  /* 0xbe2aaaa80f0b7808 */ /* 0x000fe20004000100 */
[----:B------:R-:W-:Y:S01]  /*0cb0*/  FFMA R12, R9, R12, R0 ;  /* 0x0000000c090c7223 */ /* 0x000fe20000000000 */
[----:B------:R-:W-:-:S03]  /*0cc0*/  FSEL R0, R10, 1, P0 ;  /* 0x3f8000000a007808 */ /* 0x000fc60000000000 */
[C---:B------:R-:W-:Y:S02]  /*0cd0*/  FFMA R11, R9.reuse, R12, R11 ;  /* 0x0000000c090b7223 */ /* 0x040fe4000000000b */
[----:B------:R-:W-:-:S04]  /*0ce0*/  FFMA R9, R9, R0, RZ ;  /* 0x0000000009097223 */ /* 0x000fc800000000ff */
[----:B------:R-:W-:-:S04]  /*0cf0*/  FFMA R0, R9, R11, R0 ;  /* 0x0000000b09007223 */ /* 0x000fc80000000000 */
[----:B------:R-:W-:-:S04]  /*0d00*/  @P1 FADD R0, RZ, -R0 ;  /* 0x80000000ff001221 */ /* 0x000fc80000000000 */
[C---:B----4-:R-:W-:Y:S01]  /*0d10*/  FMUL R10, R0.reuse, R8 ;  /* 0x00000008000a7220 */ /* 0x050fe20000400000 */
[----:B-----5:R-:W-:-:S03]  /*0d20*/  FMUL R9, R0, R14 ;  /* 0x0000000e00097220 */ /* 0x020fc60000400000 */
[C---:B------:R-:W-:Y:S01]  /*0d30*/  FFMA R11, R13.reuse, R14, -R10 ;  /* 0x0000000e0d0b7223 */ /* 0x040fe2000000080a */
[----:B------:R-:W-:-:S03]  /*0d40*/  FFMA R8, R13, R8, R9 ;  /* 0x000000080d087223 */ /* 0x000fc60000000009 */
[C-C-:B--2---:R-:W-:Y:S01]  /*0d50*/  FADD R13, R6.reuse, R11.reuse ;  /* 0x0000000b060d7221 */ /* 0x144fe20000000000 */
[----:B------:R-:W-:Y:S01]  /*0d60*/  FADD R11, R6, -R11 ;  /* 0x8000000b060b7221 */ /* 0x000fe20000000000 */
[C-C-:B---3--:R-:W-:Y:S01]  /*0d70*/  FADD R9, R7.reuse, R8.reuse ;  /* 0x0000000807097221 */ /* 0x148fe20000000000 */
[----:B------:R-:W-:Y:S02]  /*0d80*/  FADD R7, R7, -R8 ;  /* 0x8000000807077221 */ /* 0x000fe40000000000 */
[----:B------:R-:W-:Y:S04]  /*0d90*/  STG.E desc[UR6][R4.64+0x4], R13 ;  /* 0x0000040d04007986 */ /* 0x000fe8000c101906 */
[----:B------:R-:W-:Y:S04]  /*0da0*/  STG.E desc[UR6][R4.64], R9 ;  /* 0x0000000904007986 */ /* 0x000fe8000c101906 */
[----:B------:R-:W-:Y:S04]  /*0db0*/  STG.E desc[UR6][R2.64], R7 ;  /* 0x0000000702007986 */ /* 0x000fe8000c101906 */
[----:B------:R-:W-:Y:S01]  /*0dc0*/  STG.E desc[UR6][R2.64+0x4], R11 ;  /* 0x0000040b02007986 */ /* 0x000fe2000c101906 */
[----:B------:R-:W-:Y:S05]  /*0dd0*/  EXIT ;  /* 0x000000000000794d */ /* 0x000fea0003800000 */
        .weak           $__internal_1_$__cuda_sm20_div_rn_f64_full
        .type           $__internal_1_$__cuda_sm20_div_rn_f64_full,@function
        .size           $__internal_1_$__cuda_sm20_div_rn_f64_full,(.L_x_38 - $__internal_1_$__cuda_sm20_div_rn_f64_full)
$__internal_1_$__cuda_sm20_div_rn_f64_full:
        /* <DEDUP_REMOVED lines=8> */
[----:B------:R-:W-:Y:S02]  /*0e60*/  LOP3.LUT R4, R9, 0x7ff00000, RZ, 0xc0, !PT ;  /* 0x7ff0000009047812 */ /* 0x000fe400078ec0ff */
[----:B------:R-:W-:-:S03]  /*0e70*/  LOP3.LUT R13, R7, 0x7ff00000, RZ, 0xc0, !PT ;  /* 0x7ff00000070d7812 */ /* 0x000fc600078ec0ff */
[----:B------:R-:W-:Y:S01]  /*0e80*/  @!P0 DMUL R2, R6, 8.98846567431157953865e+307 ;  /* 0x7fe0000006028828 */ /* 0x000fe20000000000 */
[C---:B------:R-:W-:Y:S01]  /*0e90*/  ISETP.GE.U32.AND P1, PT, R4.reuse, R13, PT ;  /* 0x0000000d0400720c */ /* 0x040fe20003f26070 */
[----:B------:R-:W-:Y:S02]  /*0ea0*/  IMAD.MOV.U32 R21, RZ, RZ, R4 ;  /* 0x000000ffff157224 */ /* 0x000fe400078e0004 */
[----:B------:R-:W-:Y:S01]  /*0eb0*/  @!P2 LOP3.LUT R17, R7, 0x7ff00000, RZ, 0xc0, !PT ;  /* 0x7ff000000711a812 */ /* 0x000fe200078ec0ff */
[----:B------:R-:W-:Y:S01]  /*0ec0*/  @!P2 IMAD.MOV.U32 R16, RZ, RZ, RZ ;  /* 0x000000ffff10a224 */ /* 0x000fe200078e00ff */
[----:B------:R-:W0:Y:S01]  /*0ed0*/  MUFU.RCP64H R15, R3 ;  /* 0x00000003000f7308 */ /* 0x000e220000001800 */
[----:B------:R-:W-:Y:S01]  /*0ee0*/  IMAD.MOV.U32 R20, RZ, RZ, R13 ;  /* 0x000000ffff147224 */ /* 0x000fe200078e000d */
[----:B------:R-:W-:Y:S02]  /*0ef0*/  @!P2 ISETP.GE.U32.AND P3, PT, R4, R17, PT ;  /* 0x000000110400a20c */ /* 0x000fe40003f66070 */
[----:B------:R-:W-:-:S02]  /*0f00*/  @!P0 LOP3.LUT R20, R3, 0x7ff00000, RZ, 0xc0, !PT ;  /* 0x7ff0000003148812 */ /* 0x000fc400078ec0ff */
[----:B------:R-:W-:-:S03]  /*0f10*/  @!P2 SEL R17, R12, 0x63400000, !P3 ;  /* 0x634000000c11a807 */ /* 0x000fc60005800000 */
[----:B------:R-:W-:Y:S01]  /*0f20*/  VIADD R22, R20, 0xffffffff ;  /* 0xffffffff14167836 */ /* 0x000fe20000000000 */
[----:B------:R-:W-:-:S04]  /*0f30*/  @!P2 LOP3.LUT R17, R17, 0x80000000, R9, 0xf8, !PT ;  /* 0x800000001111a812 */ /* 0x000fc800078ef809 */
[----:B------:R-:W-:Y:S01]  /*0f40*/  @!P2 LOP3.LUT R17, R17, 0x100000, RZ, 0xfc, !PT ;  /* 0x001000001111a812 */ /* 0x000fe200078efcff */
[----:B0-----:R-:W-:-:S08]  /*0f50*/  DFMA R10, R14, -R2, 1 ;  /* 0x3ff000000e0a742b */ /* 0x001fd00000000802 */
[----:B------:R-:W-:-:S08]  /*0f60*/  DFMA R10, R10, R10, R10 ;  /* 0x0000000a0a0a722b */ /* 0x000fd0000000000a */
[----:B------:R-:W-:Y:S01]  /*0f70*/  DFMA R14, R14, R10, R14 ;  /* 0x0000000a0e0e722b */ /* 0x000fe2000000000e */
[----:B------:R-:W-:Y:S01]  /*0f80*/  SEL R11, R12, 0x63400000, !P1 ;  /* 0x634000000c0b7807 */ /* 0x000fe20004800000 */
[----:B------:R-:W-:-:S03]  /*0f90*/  IMAD.MOV.U32 R10, RZ, RZ, R8 ;  /* 0x000000ffff0a7224 */ /* 0x000fc600078e0008 */
[----:B------:R-:W-:-:S03]  /*0fa0*/  LOP3.LUT R11, R11, 0x800fffff, R9, 0xf8, !PT ;  /* 0x800fffff0b0b7812 */ /* 0x000fc600078ef809 */
[----:B------:R-:W-:-:S03]  /*0fb0*/  DFMA R18, R14, -R2, 1 ;  /* 0x3ff000000e12742b */ /* 0x000fc60000000802 */
[----:B------:R-:W-:-:S05]  /*0fc0*/  @!P2 DFMA R10, R10, 2, -R16 ;  /* 0x400000000a0aa82b */ /* 0x000fca0000000810 */
[----:B------:R-:W-:-:S05]  /*0fd0*/  DFMA R14, R14, R18, R14 ;  /* 0x000000120e0e722b */ /* 0x000fca000000000e */
[----:B------:R-:W-:-:S03]  /*0fe0*/  @!P2 LOP3.LUT R21, R11, 0x7ff00000, RZ, 0xc0, !PT ;  /* 0x7ff000000b15a812 */ /* 0x000fc600078ec0ff */
[----:B------:R-:W-:Y:S02]  /*0ff0*/  DMUL R16, R14, R10 ;  /* 0x0000000a0e107228 */ /* 0x000fe40000000000 */
[----:B------:R-:W-:-:S05]  /*1000*/  VIADD R13, R21, 0xffffffff ;  /* 0xffffffff150d7836 */ /* 0x000fca0000000000 */
[----:B------:R-:W-:Y:S01]  /*1010*/  ISETP.GT.U32.AND P0, PT, R13, 0x7feffffe, PT ;  /* 0x7feffffe0d00780c */ /* 0x000fe20003f04070 */
[----:B------:R-:W-:-:S03]  /*1020*/  DFMA R18, R16, -R2, R10 ;  /* 0x800000021012722b */ /* 0x000fc6000000000a */
[----:B------:R-:W-:-:S05]  /*1030*/  ISETP.GT.U32.OR P0, PT, R22, 0x7feffffe, P0 ;  /* 0x7feffffe1600780c */ /* 0x000fca0000704470 */
[----:B------:R-:W-:-:S08]  /*1040*/  DFMA R14, R14, R18, R16 ;  /* 0x000000120e0e722b */ /* 0x000fd00000000010 */
        /* <DEDUP_REMOVED lines=28> */
.L_x_23:
        /* <DEDUP_REMOVED lines=16> */
.L_x_26:
[----:B------:R-:W-:Y:S01]  /*1310*/  LOP3.LUT R13, R7, 0x80000, RZ, 0xfc, !PT ;  /* 0x00080000070d7812 */ /* 0x000fe200078efcff */
[----:B------:R-:W-:Y:S01]  /*1320*/  IMAD.MOV.U32 R12, RZ, RZ, R6 ;  /* 0x000000ffff0c7224 */ /* 0x000fe200078e0006 */
[----:B------:R-:W-:Y:S06]  /*1330*/  BRA `(.L_x_24) ;  /* 0x0000000000087947 */ /* 0x000fec0003800000 */
.L_x_25:
[----:B------:R-:W-:Y:S01]  /*1340*/  LOP3.LUT R13, R9, 0x80000, RZ, 0xfc, !PT ;  /* 0x00080000090d7812 */ /* 0x000fe200078efcff */
[----:B------:R-:W-:-:S07]  /*1350*/  IMAD.MOV.U32 R12, RZ, RZ, R8 ;  /* 0x000000ffff0c7224 */ /* 0x000fce00078e0008 */
.L_x_24:
[----:B------:R-:W-:Y:S05]  /*1360*/  BSYNC.RECONVERGENT B1 ;  /* 0x0000000000017941 */ /* 0x000fea0003800200 */
.L_x_22:
[----:B------:R-:W-:Y:S02]  /*1370*/  IMAD.MOV.U32 R2, RZ, RZ, R0 ;  /* 0x000000ffff027224 */ /* 0x000fe400078e0000 */
[----:B------:R-:W-:-:S04]  /*1380*/  IMAD.MOV.U32 R3, RZ, RZ, 0x0 ;  /* 0x00000000ff037424 */ /* 0x000fc800078e00ff */
[----:B------:R-:W-:Y:S05]  /*1390*/  RET.REL.NODEC R2 `(_Z18fft_butterfly_rowsPfiii) ;  /* 0xffffffec02187950 */ /* 0x000fea0003c3ffff */
.L_x_27:
        /* <DEDUP_REMOVED lines=14> */
.L_x_38:


//--------------------- .text._Z24bit_reverse_reorder_rowsPfS_iii --------------------------
	.section	.text._Z24bit_reverse_reorder_rowsPfS_iii,"ax",@progbits
	.align	128
        .global         _Z24bit_reverse_reorder_rowsPfS_iii
        .type           _Z24bit_reverse_reorder_rowsPfS_iii,@function
        .size           _Z24bit_reverse_reorder_rowsPfS_iii,(.L_x_41 - _Z24bit_reverse_reorder_rowsPfS_iii)
        .other          _Z24bit_reverse_reorder_rowsPfS_iii,@"STO_CUDA_ENTRY STV_DEFAULT"
_Z24bit_reverse_reorder_rowsPfS_iii:
.text._Z24bit_reverse_reorder_rowsPfS_iii:
[----:B------:R-:W-:Y:S01]  /*0000*/  LDC R1, c[0x0][0x37c] ;  /* 0x0000df00ff017b82 */ /* 0x000fe20000000800 */
[----:B------:R-:W0:Y:S07]  /*0010*/  S2R R5, SR_TID.X ;  /* 0x0000000000057919 */ /* 0x000e2e0000002100 */
[----:B------:R-:W1:Y:S08]  /*0020*/  S2UR UR6, SR_CTAID.X ;  /* 0x00000000000679c3 */ /* 0x000e700000002500 */
[----:B------:R-:W1:Y:S02]  /*0030*/  LDC.64 R2, c[0x0][0x390] ;  /* 0x0000e400ff027b82 */ /* 0x000e640000000a00 */
[----:B-1----:R-:W-:-:S04]  /*0040*/  ISETP.LE.AND P0, PT, R3, UR6, PT ;  /* 0x0000000603007c0c */ /* 0x002fc8000bf03270 */
[----:B0-----:R-:W-:-:S13]  /*0050*/  ISETP.GE.OR P0, PT, R5, R2, P0 ;  /* 0x000000020500720c */ /* 0x001fda0000706670 */
[----:B------:R-:W-:Y:S05]  /*0060*/  @P0 EXIT ;  /* 0x000000000000094d */ /* 0x000fea0003800000 */
[----:B------:R-:W0:Y:S01]  /*0070*/  LDCU UR5, c[0x0][0x398] ;  /* 0x00007300ff0577ac */ /* 0x000e220008000800 */
[----:B------:R-:W-:Y:S01]  /*0080*/  IMAD.MOV.U32 R0, RZ, RZ, RZ ;  /* 0x000000ffff007224 */ /* 0x000fe200078e00ff */
[----:B------:R-:W1:Y:S01]  /*0090*/  LDCU.64 UR8, c[0x0][0x358] ;  /* 0x00006b00ff0877ac */ /* 0x000e620008000a00 */
[----:B0-----:R-:W-:-:S09]  /*00a0*/  UISETP.GE.AND UP0, UPT, UR5, 0x1, UPT ;  /* 0x000000010500788c */ /* 0x001fd2000bf06270 */
[----:B-1----:R-:W-:Y:S05]  /*00b0*/  BRA.U !UP0, `(.L_x_28) ;  /* 0x0000000508d07547 */ /* 0x002fea000b800000 */
[----:B------:R-:W-:Y:S01]  /*00c0*/  UISETP.GE.U32.AND UP0, UPT, UR5, 0x4, UPT ;  /* 0x000000040500788c */ /* 0x000fe2000bf06070 */
[----:B------:R-:W-:Y:S01]  /*00d0*/  IMAD.MOV.U32 R3, RZ, RZ, RZ ;  /* 0x000000ffff037224 */ /* 0x000fe200078e00ff */
[----:B------:R-:W-:Y:S01]  /*00e0*/  ULOP3.LUT UR4, UR5, 0x3, URZ, 0xc0, !UPT ;  /* 0x0000000305047892 */ /* 0x000fe2000f8ec0ff */
[----:B------:R-:W-:-:S06]  /*00f0*/  IMAD.MOV.U32 R0, RZ, RZ, R5 ;  /* 0x000000ffff007224 */ /* 0x000fcc00078e0005 */
[----:B------:R-:W-:Y:S05]  /*0100*/  BRA.U !UP0, `(.L_x_29) ;  /* 0x0000000508947547 */ /* 0x000fea000b800000 */
[----:B------:R-:W-:Y:S01]  /*0110*/  ULOP3.LUT UR5, UR5, 0x7ffffffc, URZ, 0xc0, !UPT ;  /* 0x7ffffffc05057892 */ /* 0x000fe2000f8ec0ff */
[----:B------:R-:W-:Y:S02]  /*0120*/  IMAD.MOV.U32 R3, RZ, RZ, RZ ;  /* 0x000000ffff037224 */ /* 0x000fe400078e00ff */
[----:B------:R-:W-:Y:S01]  /*0130*/  IMAD.MOV.U32 R0, RZ, RZ, R5 ;  /* 0x000000ffff007224 */ /* 0x000fe200078e0005 */
[----:B------:R-:W-:-:S04]  /*0140*/  UIADD3 UR5, UPT, UPT, -UR5, URZ, URZ ;  /* 0x000000ff05057290 */ /* 0x000fc8000fffe1ff */
[----:B------:R-:W-:-:S09]  /*0150*/  UISETP.GE.AND UP0, UPT, UR5, URZ, UPT ;  /* 0x000000ff0500728c */ /* 0x000fd2000bf06270 */
[----:B------:R-:W-:Y:S05]  /*0160*/  BRA.U UP0, `(.L_x_30) ;  /* 0x0000000500447547 */ /* 0x000fea000b800000 */
[----:B------:R-:W-:Y:S02]  /*0170*/  UIADD3 UR7, UPT, UPT, -UR5, URZ, URZ ;  /* 0x000000ff05077290 */ /* 0x000fe4000fffe1ff */
[----:B------:R-:W-:Y:S02]  /*0180*/  UPLOP3.LUT UP0, UPT, UPT, UPT, UPT, 0x80, 0x8 ;  /* 0x000000000008789c */ /* 0x000fe40003f0f070 */
[----:B------:R-:W-:-:S09]  /*0190*/  UISETP.GT.AND UP1, UPT, UR7, 0xc, UPT ;  /* 0x0000000c0700788c */ /* 0x000fd2000bf24270 */
[----:B------:R-:W-:Y:S05]  /*01a0*/  BRA.U !UP1, `(.L_x_31) ;  /* 0x0000000109c07547 */ /* 0x000fea000b800000 */
[----:B------:R-:W-:-:S11]  /*01b0*/  UPLOP3.LUT UP0, UPT, UPT, UPT, UPT, 0x40, 0x4 ;  /* 0x000000000004789c */ /* 0x000fd60003f0e870 */
.L_x_32:
[----:B------:R-:W-:Y:S01]  /*01c0*/  IMAD.SHL.U32 R4, R0, 0x4, RZ ;  /* 0x0000000400047824 */ /* 0x000fe200078e00ff */
[--C-:B------:R-:W-:Y:S01]  /*01d0*/  SHF.R.U32.HI R6, RZ, 0x2, R0.reuse ;  /* 0x00000002ff067819 */ /* 0x100fe20000011600 */
[----:B------:R-:W-:Y:S01]  /*01e0*/  UIADD3 UR5, UPT, UPT, UR5, 0x10, URZ ;  /* 0x0000001005057890 */ /* 0x000fe2000fffe0ff */
[----:B------:R-:W-:Y:S02]  /*01f0*/  SHF.R.U32.HI R8, RZ, 0x4, R0 ;  /* 0x00000004ff087819 */ /* 0x000fe40000011600 */
[----:B------:R-:W-:Y:S01]  /*0200*/  LOP3.LUT R4, R4, 0x4, RZ, 0xc0, !PT ;  /* 0x0000000404047812 */ /* 0x000fe200078ec0ff */
[----:B------:R-:W-:Y:S01]  /*0210*/  UISETP.GE.AND UP1, UPT, UR5, -0xc, UPT ;  /* 0xfffffff40500788c */ /* 0x000fe2000bf26270 */
[----:B------:R-:W-:Y:S01]  /*0220*/  LOP3.LUT R7, R0, 0x2, RZ, 0xc0, !PT ;  /* 0x0000000200077812 */ /* 0x000fe200078ec0ff */
[----:B------:R-:W-:Y:S01]  /*0230*/  IMAD.SHL.U32 R9, R8, 0x4, RZ ;  /* 0x0000000408097824 */ /* 0x000fe200078e00ff */
[----:B------:R-:W-:Y:S01]  /*0240*/  LOP3.LUT R6, R6, 0x1, RZ, 0xc0, !PT ;  /* 0x0000000106067812 */ /* 0x000fe200078ec0ff */
[----:B------:R-:W-:Y:S01]  /*0250*/  IMAD R4, R3, 0x8, R4 ;  /* 0x0000000803047824 */ /* 0x000fe200078e0204 */
[----:B------:R-:W-:-:S02]  /*0260*/  SHF.R.U32.HI R3, RZ, 0x3, R0 ;  /* 0x00000003ff037819 */ /* 0x000fc40000011600 */
[----:B------:R-:W-:Y:S02]  /*0270*/  LOP3.LUT R8, R8, 0x2, RZ, 0xc0, !PT ;  /* 0x0000000208087812 */ /* 0x000fe400078ec0ff */
[----:B------:R-:W-:Y:S02]  /*0280*/  LOP3.LUT R3, R3, 0x1, RZ, 0xc0, !PT ;  /* 0x0000000103037812 */ /* 0x000fe400078ec0ff */
[----:B------:R-:W-:Y:S02]  /*0290*/  IADD3 R4, PT, PT, R6, R7, R4 ;  /* 0x0000000706047210 */ /* 0x000fe40007ffe004 */
[----:B------:R-:W-:Y:S02]  /*02a0*/  LOP3.LUT R6, R9, 0x4, RZ, 0xc0, !PT ;  /* 0x0000000409067812 */ /* 0x000fe400078ec0ff */
[--C-:B------:R-:W-:Y:S01]  /*02b0*/  SHF.R.U32.HI R7, RZ, 0x7, R0.reuse ;  /* 0x00000007ff077819 */ /* 0x100fe20000011600 */
[----:B------:R-:W-:Y:S01]  /*02c0*/  IMAD R3, R4, 0x2, R3 ;  /* 0x0000000204037824 */ /* 0x000fe200078e0203 */
[----:B------:R-:W-:-:S02]  /*02d0*/  SHF.R.U32.HI R4, RZ, 0x6, R0 ;  /* 0x00000006ff047819 */ /* 0x000fc40000011600 */
[----:B------:R-:W-:Y:S01]  /*02e0*/  SHF.R.U32.HI R9, RZ, 0x8, R0 ;  /* 0x00000008ff097819 */ /* 0x000fe20000011600 */
[----:B------:R-:W-:Y:S01]  /*02f0*/  IMAD R3, R3, 0x8, R6 ;  /* 0x0000000803037824 */ /* 0x000fe200078e0206 */
[----:B------:R-:W-:Y:S02]  /*0300*/  LOP3.LUT R4, R4, 0x1, RZ, 0xc0, !PT ;  /* 0x0000000104047812 */ /* 0x000fe400078ec0ff */
[----:B------:R-:W-:Y:S01]  /*0310*/  LOP3.LUT R6, R7, 0x1, RZ, 0xc0, !PT ;  /* 0x0000000107067812 */ /* 0x000fe200078ec0ff */
[----:B------:R-:W-:Y:S01]  /*0320*/  IMAD.SHL.U32 R7, R9, 0x4, RZ ;  /* 0x0000000409077824 */ /* 0x000fe200078e00ff */
[----:B------:R-:W-:Y:S02]  /*0330*/  IADD3 R3, PT, PT, R4, R8, R3 ;  /* 0x0000000804037210 */ /* 0x000fe40007ffe003 */
[----:B------:R-:W-:Y:S02]  /*0340*/  SHF.R.U32.HI R10, RZ, 0xc, R0 ;  /* 0x0000000cff0a7819 */ /* 0x000fe40000011600 */
[----:B------:R-:W-:Y:S01]  /*0350*/  LOP3.LUT R4, R7, 0x4, RZ, 0xc0, !PT ;  /* 0x0000000407047812 */ /* 0x000fe200078ec0ff */
[----:B------:R-:W-:Y:S01]  /*0360*/  IMAD R3, R3, 0x2, R6 ;  /* 0x0000000203037824 */ /* 0x000fe200078e0206 */
[----:B------:R-:W-:-:S02]  /*0370*/  SHF.R.U32.HI R6, RZ, 0xa, R0 ;  /* 0x0000000aff067819 */ /* 0x000fc40000011600 */
[----:B------:R-:W-:Y:S01]  /*0380*/  SHF.R.U32.HI R7, RZ, 0xb, R0 ;  /* 0x0000000bff077819 */ /* 0x000fe20000011600 */
[----:B------:R-:W-:Y:S01]  /*0390*/  IMAD R3, R3, 0x8, R4 ;  /* 0x0000000803037824 */ /* 0x000fe200078e0204 */
[----:B------:R-:W-:Y:S02]  /*03a0*/  LOP3.LUT R4, R9, 0x2, RZ, 0xc0, !PT ;  /* 0x0000000209047812 */ /* 0x000fe400078ec0ff */
[----:B------:R-:W-:Y:S02]  /*03b0*/  LOP3.LUT R6, R6, 0x1, RZ, 0xc0, !PT ;  /* 0x0000000106067812 */ /* 0x000fe400078ec0ff */
[----:B------:R-:W-:Y:S01]  /*03c0*/  LOP3.LUT R8, R7, 0x1, RZ, 0xc0, !PT ;  /* 0x0000000107087812 */ /* 0x000fe200078ec0ff */
[----:B------:R-:W-:Y:S01]  /*03d0*/  IMAD.SHL.U32 R7, R10, 0x4, RZ ;  /* 0x000000040a077824 */ /* 0x000fe200078e00ff */
[----:B------:R-:W-:Y:S02]  /*03e0*/  IADD3 R3, PT, PT, R6, R4, R3 ;  /* 0x0000000406037210 */ /* 0x000fe40007ffe003 */
[----:B------:R-:W-:-:S02]  /*03f0*/  SHF.R.U32.HI R6, RZ, 0xe, R0 ;  /* 0x0000000eff067819 */ /* 0x000fc40000011600 */
[----:B------:R-:W-:Y:S01]  /*0400*/  LOP3.LUT R4, R7, 0x4, RZ, 0xc0, !PT ;  /* 0x0000000407047812 */ /* 0x000fe200078ec0ff */
[----:B------:R-:W-:Y:S01]  /*0410*/  IMAD R3, R3, 0x2, R8 ;  /* 0x0000000203037824 */ /* 0x000fe200078e0208 */
[----:B------:R-:W-:Y:S02]  /*0420*/  LOP3.LUT R10, R10, 0x2, RZ, 0xc0, !PT ;  /* 0x000000020a0a7812 */ /* 0x000fe400078ec0ff */
[----:B------:R-:W-:Y:S01]  /*0430*/  LOP3.LUT R6, R6, 0x1, RZ, 0xc0, !PT ;  /* 0x0000000106067812 */ /* 0x000fe200078ec0ff */
[----:B------:R-:W-:Y:S01]  /*0440*/  IMAD R3, R3, 0x8, R4 ;  /* 0x0000000803037824 */ /* 0x000fe200078e0204 */
[--C-:B------:R-:W-:Y:S02]  /*0450*/  SHF.R.U32.HI R4, RZ, 0xf, R0.reuse ;  /* 0x0000000fff047819 */ /* 0x100fe40000011600 */
[----:B------:R-:W-:Y:S02]  /*0460*/  SHF.R.U32.HI R0, RZ, 0x10, R0 ;  /* 0x00000010ff007819 */ /* 0x000fe40000011600 */
[----:B------:R-:W-:-:S02]  /*0470*/  LOP3.LUT R4, R4, 0x1, RZ, 0xc0, !PT ;  /* 0x0000000104047812 */ /* 0x000fc400078ec0ff */
[----:B------:R-:W-:-:S05]  /*0480*/  IADD3 R3, PT, PT, R6, R10, R3 ;  /* 0x0000000a06037210 */ /* 0x000fca0007ffe003 */
[----:B------:R-:W-:Y:S01]  /*0490*/  IMAD R3, R3, 0x2, R4 ;  /* 0x0000000203037824 */ /* 0x000fe200078e0204 */
[----:B------:R-:W-:Y:S06]  /*04a0*/  BRA.U !UP1, `(.L_x_32) ;  /* 0xfffffffd09447547 */ /* 0x000fec000b83ffff */
.L_x_31:
[----:B------:R-:W-:-:S04]  /*04b0*/  UIADD3 UR7, UPT, UPT, -UR5, URZ, URZ ;  /* 0x000000ff05077290 */ /* 0x000fc8000fffe1ff */
[----:B------:R-:W-:-:S09]  /*04c0*/  UISETP.GT.AND UP1, UPT, UR7, 0x4, UPT ;  /* 0x000000040700788c */ /* 0x000fd2000bf24270 */
[----:B------:R-:W-:Y:S05]  /*04d0*/  BRA.U !UP1, `(.L_x_33) ;  /* 0x0000000109607547 */ /* 0x000fea000b800000 */
[----:B------:R-:W-:Y:S01]  /*04e0*/  IMAD.SHL.U32 R4, R0, 0x4, RZ ;  /* 0x0000000400047824 */ /* 0x000fe200078e00ff */
[--C-:B------:R-:W-:Y:S01]  /*04f0*/  SHF.R.U32.HI R6, RZ, 0x2, R0.reuse ;  /* 0x00000002ff067819 */ /* 0x100fe20000011600 */
[----:B------:R-:W-:Y:S01]  /*0500*/  UIADD3 UR5, UPT, UPT, UR5, 0x8, URZ ;  /* 0x0000000805057890 */ /* 0x000fe2000fffe0ff */
[----:B------:R-:W-:Y:S01]  /*0510*/  SHF.R.U32.HI R8, RZ, 0x4, R0 ;  /* 0x00000004ff087819 */ /* 0x000fe20000011600 */
[----:B------:R-:W-:Y:S01]  /*0520*/  UPLOP3.LUT UP0, UPT, UPT, UPT, UPT, 0x40, 0x4 ;  /* 0x000000000004789c */ /* 0x000fe20003f0e870 */
[----:B------:R-:W-:Y:S02]  /*0530*/  LOP3.LUT R4, R4, 0x4, RZ, 0xc0, !PT ;  /* 0x0000000404047812 */ /* 0x000fe400078ec0ff */
        /* <DEDUP_REMOVED lines=15> */
[----:B------:R-:W-:Y:S02]  /*0630*/  LOP3.LUT R6, R7, 0x1, RZ, 0xc0, !PT ;  /* 0x0000000107067812 */ /* 0x000fe400078ec0ff */
[----:B------:R-:W-:-:S05]  /*0640*/  IADD3 R3, PT, PT, R4, R8, R3 ;  /* 0x0000000804037210 */ /* 0x000fca0007ffe003 */
[----:B------:R-:W-:-:S07]  /*0650*/  IMAD R3, R3, 0x2, R6 ;  /* 0x0000000203037824 */ /* 0x000fce00078e0206 */
.L_x_33:
[----:B------:R-:W-:-:S09]  /*0660*/  UISETP.NE.OR UP0, UPT, UR5, URZ, UP0 ;  /* 0x000000ff0500728c */ /* 0x000fd20008705670 */
[----:B------:R-:W-:Y:S05]  /*0670*/  BRA.U !UP0, `(.L_x_29) ;  /* 0x0000000108387547 */ /* 0x000fea000b800000 */
.L_x_30:
[----:B------:R-:W-:Y:S01]  /*0680*/  IMAD.SHL.U32 R4, R0, 0x4, RZ ;  /* 0x0000000400047824 */ /* 0x000fe200078e00ff */
[----:B------:R-:W-:Y:S01]  /*0690*/  UIADD3 UR5, UPT, UPT, UR5, 0x4, URZ ;  /* 0x0000000405057890 */ /* 0x000fe2000fffe0ff */
[--C-:B------:R-:W-:Y:S02]  /*06a0*/  SHF.R.U32.HI R6, RZ, 0x2, R0.reuse ;  /* 0x00000002ff067819 */ /* 0x100fe40000011600 */
[----:B------:R-:W-:Y:S01]  /*06b0*/  SHF.R.U32.HI R7, RZ, 0x3, R0 ;  /* 0x00000003ff077819 */ /* 0x000fe20000011600 */
[----:B------:R-:W-:Y:S01]  /*06c0*/  UISETP.NE.AND UP0, UPT, UR5, URZ, UPT ;  /* 0x000000ff0500728c */ /* 0x000fe2000bf05270 */
[----:B------:R-:W-:Y:S02]  /*06d0*/  LOP3.LUT R4, R4, 0x4, RZ, 0xc0, !PT ;  /* 0x0000000404047812 */ /* 0x000fe400078ec0ff */
[----:B------:R-:W-:Y:S02]  /*06e0*/  LOP3.LUT R6, R6, 0x1, RZ, 0xc0, !PT ;  /* 0x0000000106067812 */ /* 0x000fe400078ec0ff */
[----:B------:R-:W-:Y:S01]  /*06f0*/  LOP3.LUT R8, R7, 0x1, RZ, 0xc0, !PT ;  /* 0x0000000107087812 */ /* 0x000fe200078ec0ff */
[----:B------:R-:W-:Y:S01]  /*0700*/  IMAD R4, R3, 0x8, R4 ;  /* 0x0000000803047824 */ /* 0x000fe200078e0204 */
[----:B------:R-:W-:-:S02]  /*0710*/  LOP3.LUT R3, R0, 0x2, RZ, 0xc0, !PT ;  /* 0x0000000200037812 */ /* 0x000fc400078ec0ff */
[----:B------:R-:W-:Y:S02]  /*0720*/  SHF.R.U32.HI R0, RZ, 0x4, R0 ;  /* 0x00000004ff007819 */ /* 0x000fe40000011600 */
[----:B------:R-:W-:-:S05]  /*0730*/  IADD3 R3, PT, PT, R6, R3, R4 ;  /* 0x0000000306037210 */ /* 0x000fca0007ffe004 */
[----:B------:R-:W-:Y:S01]  /*0740*/  IMAD R3, R3, 0x2, R8 ;  /* 0x0000000203037824 */ /* 0x000fe200078e0208 */
[----:B------:R-:W-:Y:S06]  /*0750*/  BRA.U UP0, `(.L_x_30) ;  /* 0xfffffffd00c87547 */ /* 0x000fec000b83ffff */
.L_x_29:
[----:B------:R-:W-:-:S09]  /*0760*/  UISETP.NE.AND UP0, UPT, UR4, URZ, UPT ;  /* 0x000000ff0400728c */ /* 0x000fd2000bf05270 */
[----:B------:R-:W-:Y:S05]  /*0770*/  BRA.U !UP0, `(.L_x_34) ;  /* 0x00000001081c7547 */ /* 0x000fea000b800000 */
[----:B------:R-:W-:-:S12]  /*0780*/  UIADD3 UR4, UPT, UPT, -UR4, URZ, URZ ;  /* 0x000000ff04047290 */ /* 0x000fd8000fffe1ff */
.L_x_35:
[----:B------:R-:W-:Y:S01]  /*0790*/  UIADD3 UR4, UPT, UPT, UR4, 0x1, URZ ;  /* 0x0000000104047890 */ /* 0x000fe2000fffe0ff */
[----:B------:R-:W-:Y:S02]  /*07a0*/  LOP3.LUT R4, R0, 0x1, RZ, 0xc0, !PT ;  /* 0x0000000100047812 */ /* 0x000fe400078ec0ff */
[----:B------:R-:W-:Y:S01]  /*07b0*/  SHF.R.U32.HI R0, RZ, 0x1, R0 ;  /* 0x00000001ff007819 */ /* 0x000fe20000011600 */
[----:B------:R-:W-:Y:S02]  /*07c0*/  UISETP.NE.AND UP0, UPT, UR4, URZ, UPT ;  /* 0x000000ff0400728c */ /* 0x000fe4000bf05270 */
[----:B------:R-:W-:-:S07]  /*07d0*/  IMAD R3, R3, 0x2, R4 ;  /* 0x0000000203037824 */ /* 0x000fce00078e0204 */
[----:B------:R-:W-:Y:S05]  /*07e0*/  BRA.U UP0, `(.L_x_35) ;  /* 0xfffffffd00e87547 */ /* 0x000fea000b83ffff */
.L_x_34:
[----:B------:R-:W-:-:S07]  /*07f0*/  IMAD.SHL.U32 R0, R3, 0x2, RZ ;  /* 0x0000000203007824 */ /* 0x000fce00078e00ff */
.L_x_28:
[----:B------:R-:W0:Y:S01]  /*0800*/  LDC.64 R6, c[0x0][0x388] ;  /* 0x0000e200ff067b82 */ /* 0x000e220000000a00 */
[----:B------:R-:W-:-:S04]  /*0810*/  IMAD R8, R2, UR6, RZ ;  /* 0x0000000602087c24 */ /* 0x000fc8000f8e02ff */
[----:B------:R-:W-:-:S03]  /*0820*/  IMAD.IADD R3, R8, 0x1, R5 ;  /* 0x0000000108037824 */ /* 0x000fc600078e0205 */
[----:B------:R-:W1:Y:S01]  /*0830*/  LDC.64 R4, c[0x0][0x380] ;  /* 0x0000e000ff047b82 */ /* 0x000e620000000a00 */
[----:B0-----:R-:W-:-:S06]  /*0840*/  IMAD.WIDE.U32 R2, R3, 0x4, R6 ;  /* 0x0000000403027825 */ /* 0x001fcc00078e0006 */
[----:B------:R-:W2:Y:S01]  /*0850*/  LDG.E R3, desc[UR8][R2.64] ;  /* 0x0000000802037981 */ /* 0x000ea2000c1e1900 */
[----:B------:R-:W-:-:S04]  /*0860*/  IMAD R7, R8, 0x2, R0 ;  /* 0x0000000208077824 */ /* 0x000fc800078e0200 */
[----:B-1----:R-:W-:-:S05]  /*0870*/  IMAD.WIDE R4, R7, 0x4, R4 ;  /* 0x0000000407047825 */ /* 0x002fca00078e0204 */
[----:B------:R-:W-:Y:S04]  /*0880*/  STG.E desc[UR8][R4.64+0x4], RZ ;  /* 0x000004ff04007986 */ /* 0x000fe8000c101908 */
[----:B--2---:R-:W-:Y:S01]  /*0890*/  STG.E desc[UR8][R4.64], R3 ;  /* 0x0000000304007986 */ /* 0x004fe2000c101908 */
[----:B------:R-:W-:Y:S05]  /*08a0*/  EXIT ;  /* 0x000000000000794d */ /* 0x000fea0003800000 */
.L_x_36:
        /* <DEDUP_REMOVED lines=13> */
.L_x_41:


//--------------------- .nv.global.init           --------------------------
	.section	.nv.global.init,"aw",@progbits
	.align	4
.nv.global.init:
	.type		__cudart_i2opi_f,@object
	.size		__cudart_i2opi_f,(.L_0 - __cudart_i2opi_f)
__cudart_i2opi_f:
        /*0000*/ 	.byte	0x41, 0x90, 0x43, 0x3c, 0x99, 0x95, 0x62, 0xdb, 0xc0, 0xdd, 0x34, 0xf5, 0xd1, 0x57, 0x27, 0xfc
        /*0010*/ 	.byte	0x29, 0x15, 0x44, 0x4e, 0x6e, 0x83, 0xf9, 0xa2
.L_0:


//--------------------- .nv.shared.reserved.0     --------------------------
	.section	.nv.shared.reserved.0,"aw",@nobits
	.weak		__nv_reservedSMEM_offset_0_alias
	.size		__nv_reservedSMEM_offset_0_alias, 0, 64
	.other		__nv_reservedSMEM_offset_0_alias,@"STO_CUDA_RESERVED_SHARED STV_DEFAULT"
__nv_reservedSMEM_offset_0_alias:
	.zero		0
	.zero		64


//--------------------- .nv.constant0._Z21fft_butterfly_columnsPfiii --------------------------
	.section	.nv.constant0._Z21fft_butterfly_columnsPfiii,"a",@progbits
	.sectionflags	@""
	.align	4
.nv.constant0._Z21fft_butterfly_columnsPfiii:
	.zero		916


//--------------------- .nv.constant0._Z18fft_butterfly_rowsPfiii --------------------------
	.section	.nv.constant0._Z18fft_butterfly_rowsPfiii,"a",@progbits
	.sectionflags	@""
	.align	4
.nv.constant0._Z18fft_butterfly_rowsPfiii:
	.zero		916


//--------------------- .nv.constant0._Z24bit_reverse_reorder_rowsPfS_iii --------------------------
	.section	.nv.constant0._Z24bit_reverse_reorder_rowsPfS_iii,"a",@progbits
	.sectionflags	@""
	.align	4
.nv.constant0._Z24bit_reverse_reorder_rowsPfS_iii:
	.zero		924


//--------------------- SYMBOLS --------------------------

	.type		.nv.reservedSmem.offset0,@object
	.size		.nv.reservedSmem.offset0,0x4
